def matmul_kernel(
    a_ptr,
    b_ptr,
    c_ptr,
    M,
    N,
    K,
    stride_am,
    stride_ak,
    stride_bk,
    stride_bn,
    stride_cm,
    stride_cn,
    BLOCK_M: tl.constexpr,
    BLOCK_N: tl.constexpr,
    BLOCK_K: tl.constexpr,
    GROUP_M: tl.constexpr,
):
    pid = tl.program_id(axis=0)
    num_pid_m = tl.cdiv(M, BLOCK_M)
    num_pid_n = tl.cdiv(N, BLOCK_N)
    num_pid_in_group = GROUP_M * num_pid_n
    group_id = pid // num_pid_in_group
    first_pid_m = group_id * GROUP_M
    group_size_m = min(num_pid_m - first_pid_m, GROUP_M)
    pid_m = first_pid_m + ((pid % num_pid_in_group) % group_size_m)
    pid_n = (pid % num_pid_in_group) // group_size_m

    offs_am = (pid_m * BLOCK_M + tl.arange(0, BLOCK_M)) % M
    offs_bn = (pid_n * BLOCK_N + tl.arange(0, BLOCK_N)) % N
    offs_k = tl.arange(0, BLOCK_K)
    a_ptrs = a_ptr + offs_am[:, None] * stride_am + offs_k[None, :] * stride_ak
    b_ptrs = b_ptr + offs_k[:, None] * stride_bk + offs_bn[None, :] * stride_bn

    acc = tl.zeros((BLOCK_M, BLOCK_N), dtype=tl.float32)
    for kk in range(0, tl.cdiv(K, BLOCK_K)):
        a = tl.load(a_ptrs, mask=offs_k[None, :] < K - kk * BLOCK_K, other=0.0)
        b = tl.load(b_ptrs, mask=offs_k[:, None] < K - kk * BLOCK_K, other=0.0)
        acc = tl.dot(a, b, acc)
        a_ptrs += BLOCK_K * stride_ak
        b_ptrs += BLOCK_K * stride_bk

    c = acc.to(c_ptr.dtype.element_ty)
    offs_cm = pid_m * BLOCK_M + tl.arange(0, BLOCK_M)
    offs_cn = pid_n * BLOCK_N + tl.arange(0, BLOCK_N)
    c_ptrs = c_ptr + offs_cm[:, None] * stride_cm + offs_cn[None, :] * stride_cn
    mask = (offs_cm[:, None] < M) & (offs_cn[None, :] < N)
    tl.store(c_ptrs, c, mask=mask)

# config = {"BLOCK_K": 32, "BLOCK_M": 256, "BLOCK_N": 128, "GROUP_M": 8, "arch": "sm_100", "dtype": "fp16", "num_ctas": 1, "num_stages": 3, "num_warps": 16}
# arch = sm_100


// ===== COMPILED SASS (sm_100a) =====

	.target	sm_100a

	.elftype	@"ET_EXEC"


//--------------------- .note.nv.tkinfo           --------------------------
	.section	.note.nv.tkinfo,"",@"SHT_NOTE"
	.sectionflags	@"SHF_NOTE_NV_TKINFO"
	.tkinfo
        /*0018*/ 	.word	0x00000081
        /*0030*/ 	.string	""
        /*0030*/ 	.string	"ptxas-blackwell"
        /*0030*/ 	.string	"Cuda compilation tools, release 12.9, V12.9.86"
        /*0030*/ 	.string	"Build cuda_12.9.r12.9/compiler.36037853_0"
        /*0030*/ 	.string	"-v  -suppress-debug-info  -lineinfo  -arch sm_100a "



//--------------------- .note.nv.cuver            --------------------------
	.section	.note.nv.cuver,"",@"SHT_NOTE"
	.sectionflags	@"SHF_NOTE_NV_CUVER"
        /*0018*/ 	.short	0x0001
        /*001a*/ 	.short	0x0064
        /*001c*/ 	.short	0x0001
        /*001e*/ 	.short	0x0000
        /*0020*/ 	.short	0x0001
        /*0022*/ 	.short	0x0000


//--------------------- .nv.info                  --------------------------
	.section	.nv.info,"",@"SHT_CUDA_INFO"
	.align	4


	//----- nvinfo : EIATTR_REGCOUNT
	.align		4
        /*0000*/ 	.byte	0x04, 0x2f
        /*0002*/ 	.short	(.L_1 - .L_0)
	.align		4
.L_0:
        /*0004*/ 	.word	index@(matmul_kernel)
        /*0008*/ 	.word	0x00000080


	//----- nvinfo : EIATTR_FRAME_SIZE
	.align		4
.L_1:
        /*000c*/ 	.byte	0x04, 0x11
        /*000e*/ 	.short	(.L_3 - .L_2)
	.align		4
.L_2:
        /*0010*/ 	.word	index@(matmul_kernel)
        /*0014*/ 	.word	0x00000010


	//----- nvinfo : EIATTR_MIN_STACK_SIZE
	.align		4
.L_3:
        /*0018*/ 	.byte	0x04, 0x12
        /*001a*/ 	.short	(.L_5 - .L_4)
	.align		4
.L_4:
        /*001c*/ 	.word	index@(matmul_kernel)
        /*0020*/ 	.word	0x00000010
.L_5:


//--------------------- .nv.info.matmul_kernel    --------------------------
	.section	.nv.info.matmul_kernel,"",@"SHT_CUDA_INFO"
	.sectionflags	@""
	.align	4


	//----- nvinfo : EIATTR_CUDA_API_VERSION
	.align		4
        /*0000*/ 	.byte	0x04, 0x37
        /*0002*/ 	.short	(.L_7 - .L_6)
.L_6:
        /*0004*/ 	.word	0x00000081


	//----- nvinfo : EIATTR_KPARAM_INFO
	.align		4
.L_7:
        /*0008*/ 	.byte	0x04, 0x17
        /*000a*/ 	.short	(.L_9 - .L_8)
.L_8:
        /*000c*/ 	.word	0x00000000
        /*0010*/ 	.short	0x000d
        /*0012*/ 	.short	0x0048
        /*0014*/ 	.byte	0x00, 0xf4, 0x21, 0x00


	//----- nvinfo : EIATTR_KPARAM_INFO
	.align		4
.L_9:
        /*0018*/ 	.byte	0x04, 0x17
        /*001a*/ 	.short	(.L_11 - .L_10)
.L_10:
        /*001c*/ 	.word	0x00000000
        /*0020*/ 	.short	0x000c
        /*0022*/ 	.short	0x0040
        /*0024*/ 	.byte	0x00, 0xf4, 0x21, 0x00


	//----- nvinfo : EIATTR_KPARAM_INFO
	.align		4
.L_11:
        /*0028*/ 	.byte	0x04, 0x17
        /*002a*/ 	.short	(.L_13 - .L_12)
.L_12:
        /*002c*/ 	.word	0x00000000
        /*0030*/ 	.short	0x000b
        /*0032*/ 	.short	0x0038
        /*0034*/ 	.byte	0x00, 0xf0, 0x11, 0x00


	//----- nvinfo : EIATTR_KPARAM_INFO
	.align		4
.L_13:
        /*0038*/ 	.byte	0x04, 0x17
        /*003a*/ 	.short	(.L_15 - .L_14)
.L_14:
        /*003c*/ 	.word	0x00000000
        /*0040*/ 	.short	0x000a
        /*0042*/ 	.short	0x0034
        /*0044*/ 	.byte	0x00, 0xf0, 0x11, 0x00


	//----- nvinfo : EIATTR_KPARAM_INFO
	.align		4
.L_15:
        /*0048*/ 	.byte	0x04, 0x17
        /*004a*/ 	.short	(.L_17 - .L_16)
.L_16:
        /*004c*/ 	.word	0x00000000
        /*0050*/ 	.short	0x0009
        /*0052*/ 	.short	0x0030
        /*0054*/ 	.byte	0x00, 0xf0, 0x11, 0x00


	//----- nvinfo : EIATTR_KPARAM_INFO
	.align		4
.L_17:
        /*0058*/ 	.byte	0x04, 0x17
        /*005a*/ 	.short	(.L_19 - .L_18)
.L_18:
        /*005c*/ 	.word	0x00000000
        /*0060*/ 	.short	0x0008
        /*0062*/ 	.short	0x002c
        /*0064*/ 	.byte	0x00, 0xf0, 0x11, 0x00


	//----- nvinfo : EIATTR_KPARAM_INFO
	.align		4
.L_19:
        /*0068*/ 	.byte	0x04, 0x17
        /*006a*/ 	.short	(.L_21 - .L_20)
.L_20:
        /*006c*/ 	.word	0x00000000
        /*0070*/ 	.short	0x0007
        /*0072*/ 	.short	0x0028
        /*0074*/ 	.byte	0x00, 0xf0, 0x11, 0x00


	//----- nvinfo : EIATTR_KPARAM_INFO
	.align		4
.L_21:
        /*0078*/ 	.byte	0x04, 0x17
        /*007a*/ 	.short	(.L_23 - .L_22)
.L_22:
        /*007c*/ 	.word	0x00000000
        /*0080*/ 	.short	0x0006
        /*0082*/ 	.short	0x0024
        /*0084*/ 	.byte	0x00, 0xf0, 0x11, 0x00


	//----- nvinfo : EIATTR_KPARAM_INFO
	.align		4
.L_23:
        /*0088*/ 	.byte	0x04, 0x17
        /*008a*/ 	.short	(.L_25 - .L_24)
.L_24:
        /*008c*/ 	.word	0x00000000
        /*0090*/ 	.short	0x0005
        /*0092*/ 	.short	0x0020
        /*0094*/ 	.byte	0x00, 0xf0, 0x11, 0x00


	//----- nvinfo : EIATTR_KPARAM_INFO
	.align		4
.L_25:
        /*0098*/ 	.byte	0x04, 0x17
        /*009a*/ 	.short	(.L_27 - .L_26)
.L_26:
        /*009c*/ 	.word	0x00000000
        /*00a0*/ 	.short	0x0004
        /*00a2*/ 	.short	0x001c
        /*00a4*/ 	.byte	0x00, 0xf0, 0x11, 0x00


	//----- nvinfo : EIATTR_KPARAM_INFO
	.align		4
.L_27:
        /*00a8*/ 	.byte	0x04, 0x17
        /*00aa*/ 	.short	(.L_29 - .L_28)
.L_28:
        /*00ac*/ 	.word	0x00000000
        /*00b0*/ 	.short	0x0003
        /*00b2*/ 	.short	0x0018
        /*00b4*/ 	.byte	0x00, 0xf0, 0x11, 0x00


	//----- nvinfo : EIATTR_KPARAM_INFO
	.align		4
.L_29:
        /*00b8*/ 	.byte	0x04, 0x17
        /*00ba*/ 	.short	(.L_31 - .L_30)
.L_30:
        /*00bc*/ 	.word	0x00000000
        /*00c0*/ 	.short	0x0002
        /*00c2*/ 	.short	0x0010
        /*00c4*/ 	.byte	0x00, 0xf4, 0x21, 0x00


	//----- nvinfo : EIATTR_KPARAM_INFO
	.align		4
.L_31:
        /*00c8*/ 	.byte	0x04, 0x17
        /*00ca*/ 	.short	(.L_33 - .L_32)
.L_32:
        /*00cc*/ 	.word	0x00000000
        /*00d0*/ 	.short	0x0001
        /*00d2*/ 	.short	0x0008
        /*00d4*/ 	.byte	0x00, 0xf4, 0x21, 0x00


	//----- nvinfo : EIATTR_KPARAM_INFO
	.align		4
.L_33:
        /*00d8*/ 	.byte	0x04, 0x17
        /*00da*/ 	.short	(.L_35 - .L_34)
.L_34:
        /*00dc*/ 	.word	0x00000000
        /*00e0*/ 	.short	0x0000
        /*00e2*/ 	.short	0x0000
        /*00e4*/ 	.byte	0x00, 0xf4, 0x21, 0x00


	//----- nvinfo : EIATTR_SPARSE_MMA_MASK
	.align		4
.L_35:
        /*00e8*/ 	.byte	0x03, 0x50
        /*00ea*/ 	.short	0x0000


	//----- nvinfo : EIATTR_MAXREG_COUNT
	.align		4
        /*00ec*/ 	.byte	0x03, 0x1b
        /*00ee*/ 	.short	0x0080


	//----- nvinfo : EIATTR_NUM_BARRIERS
	.align		4
        /*00f0*/ 	.byte	0x02, 0x4c
        /*00f2*/ 	.byte	0x01
	.zero		1


	//----- nvinfo : EIATTR_ANNOTATIONS
	.align		4
        /*00f4*/ 	.byte	0x04, 0x55
        /*00f6*/ 	.short	(.L_37 - .L_36)


	//   ....[0]....
.L_36:
        /*00f8*/ 	.word	0x00000001
        /*00fc*/ 	.byte	0xb0, 0x06, 0x00, 0x00, 0x01, 0x00, 0x00, 0x00, 0xf0, 0x06, 0x00, 0x00, 0x01, 0x00, 0x00, 0x00
        /*010c*/ 	.byte	0xa0, 0x07, 0x00, 0x00, 0x01, 0x00, 0x00, 0x00, 0x70, 0x08, 0x00, 0x00, 0x01, 0x00, 0x00, 0x00
        /*011c*/ 	.byte	0xb0, 0x08, 0x00, 0x00, 0x01, 0x00, 0x00, 0x00, 0x50, 0x09, 0x00, 0x00, 0x01, 0x00, 0x00, 0x00
        /*012c*/ 	.byte	0x30, 0x29, 0x00, 0x00, 0x01, 0x00, 0x00, 0x00, 0x80, 0x29, 0x00, 0x00, 0x01, 0x00, 0x00, 0x00
        /*013c*/ 	.byte	0xa0, 0x29, 0x00, 0x00


	//----- nvinfo : EIATTR_VRC_CTA_INIT_COUNT
	.align		4
.L_37:
        /*0140*/ 	.byte	0x02, 0x4a
	.zero		1
	.zero		1


	//----- nvinfo : EIATTR_EXIT_INSTR_OFFSETS
	.align		4
        /*0144*/ 	.byte	0x04, 0x1c
        /*0146*/ 	.short	(.L_39 - .L_38)


	//   ....[0]....
.L_38:
        /*0148*/ 	.word	0x000045f0


	//   ....[1]....
        /*014c*/ 	.word	0x00004620


	//----- nvinfo : EIATTR_REQNTID
	.align		4
.L_39:
        /*0150*/ 	.byte	0x04, 0x10
        /*0152*/ 	.short	(.L_41 - .L_40)
.L_40:
        /*0154*/ 	.word	0x00000200
        /*0158*/ 	.word	0x00000001
        /*015c*/ 	.word	0x00000001


	//----- nvinfo : EIATTR_CBANK_PARAM_SIZE
	.align		4
.L_41:
        /*0160*/ 	.byte	0x03, 0x19
        /*0162*/ 	.short	0x0050


	//----- nvinfo : EIATTR_PARAM_CBANK
	.align		4
        /*0164*/ 	.byte	0x04, 0x0a
        /*0166*/ 	.short	(.L_43 - .L_42)
	.align		4
.L_42:
        /*0168*/ 	.word	index@(.nv.constant0.matmul_kernel)
        /*016c*/ 	.short	0x0380
        /*016e*/ 	.short	0x0050


	//----- nvinfo : EIATTR_SW_WAR
	.align		4
.L_43:
        /*0170*/ 	.byte	0x04, 0x36
        /*0172*/ 	.short	(.L_45 - .L_44)
.L_44:
        /*0174*/ 	.word	0x00000008
.L_45:


//--------------------- .nv.compat                --------------------------
	.section	.nv.compat,"",@"SHT_CUDA_COMPAT_INFO"
	.align	4
        /*0000*/ 	.byte	0x02, 0x02, 0x01, 0x00, 0x02, 0x05, 0x05, 0x00, 0x02, 0x03, 0x00, 0x00, 0x02, 0x06, 0x01, 0x00


//--------------------- .nv.callgraph             --------------------------
	.section	.nv.callgraph,"",@"SHT_CUDA_CALLGRAPH"
	.align	4
	.sectionentsize	8
	.align		4
        /*0000*/ 	.word	0x00000000
	.align		4
        /*0004*/ 	.word	0xffffffff
	.align		4
        /*0008*/ 	.word	0x00000000
	.align		4
        /*000c*/ 	.word	0xfffffffe
	.align		4
        /*0010*/ 	.word	0x00000000
	.align		4
        /*0014*/ 	.word	0xfffffffd
	.align		4
        /*0018*/ 	.word	0x00000000
	.align		4
        /*001c*/ 	.word	0xfffffffc


//--------------------- .text.matmul_kernel       --------------------------
	.section	.text.matmul_kernel,"ax",@progbits
	.align	128
        .global         matmul_kernel
        .type           matmul_kernel,@function
        .size           matmul_kernel,(.L_x_4 - matmul_kernel)
        .other          matmul_kernel,@"STO_CUDA_ENTRY STV_DEFAULT"
matmul_kernel:
.text.matmul_kernel:
[----:B------:R-:W0:Y:S08]  /*0000*/  LDC R1, c[0x0][0x37c] ;  /* 0x0000df00ff017b82 */ /* 0x000e300000000800 */
[----:B------:R-:W1:Y:S01]  /*0010*/  LDC.64 R10, c[0x0][0x398] ;  /* 0x0000e600ff0a7b82 */ /* 0x000e620000000a00 */
[----:B------:R-:W2:Y:S01]  /*0020*/  S2R R5, SR_CTAID.X ;  /* 0x0000000000057919 */ /* 0x000ea20000002500 */
[----:B------:R-:W3:Y:S01]  /*0030*/  LDCU UR4, c[0x0][0x3a0] ;  /* 0x00007400ff0477ac */ /* 0x000ee20008000800 */
[----:B0-----:R-:W-:Y:S01]  /*0040*/  VIADD R1, R1, 0xfffffff0 ;  /* 0xfffffff001017836 */ /* 0x001fe20000000000 */
[----:B------:R-:W-:Y:S01]  /*0050*/  UMOV UR5, 0x400 ;  /* 0x0000040000057882 */ /* 0x000fe20000000000 */
[----:B------:R-:W0:Y:S03]  /*0060*/  LDCU.64 UR8, c[0x0][0x358] ;  /* 0x00006b00ff0877ac */ /* 0x000e260008000a00 */
[----:B------:R-:W4:Y:S01]  /*0070*/  S2UR UR6, SR_CgaCtaId ;  /* 0x00000000000679c3 */ /* 0x000f220000008800 */
[----:B------:R-:W0:Y:S01]  /*0080*/  LDCU UR7, c[0x0][0x3a0] ;  /* 0x00007400ff0777ac */ /* 0x000e220008000800 */
[----:B---3--:R-:W-:Y:S01]  /*0090*/  UIADD3 UR4, UPT, UPT, UR4, 0x1f, URZ ;  /* 0x0000001f04047890 */ /* 0x008fe2000fffe0ff */
[----:B-1----:R-:W-:-:S03]  /*00a0*/  VIADD R0, R11, 0x7f ;  /* 0x0000007f0b007836 */ /* 0x002fc60000000000 */
[----:B------:R-:W-:Y:S02]  /*00b0*/  UISETP.GT.AND UP0, UPT, UR4, 0x1f, UPT ;  /* 0x0000001f0400788c */ /* 0x000fe4000bf04270 */
[----:B------:R-:W-:Y:S01]  /*00c0*/  SHF.R.S32.HI R3, RZ, 0x1f, R0 ;  /* 0x0000001fff037819 */ /* 0x000fe20000011400 */
[----:B----4-:R-:W-:-:S03]  /*00d0*/  ULEA UR5, UR6, UR5, 0x18 ;  /* 0x0000000506057291 */ /* 0x010fc6000f8ec0ff */
[----:B------:R-:W-:Y:S02]  /*00e0*/  LEA.HI R3, R3, R0, RZ, 0x7 ;  /* 0x0000000003037211 */ /* 0x000fe400078f38ff */
[----:B--2---:R-:W-:Y:S02]  /*00f0*/  IABS R8, R5 ;  /* 0x0000000500087213 */ /* 0x004fe40000000000 */
[----:B------:R-:W-:-:S05]  /*0100*/  SHF.R.S32.HI R3, RZ, 0x7, R3 ;  /* 0x00000007ff037819 */ /* 0x000fca0000011403 */
[----:B------:R-:W-:-:S05]  /*0110*/  IMAD.SHL.U32 R4, R3, 0x8, RZ ;  /* 0x0000000803047824 */ /* 0x000fca00078e00ff */
[-C--:B------:R-:W-:Y:S02]  /*0120*/  IABS R7, R4.reuse ;  /* 0x0000000400077213 */ /* 0x080fe40000000000 */
[----:B------:R-:W-:Y:S02]  /*0130*/  IABS R12, R4 ;  /* 0x00000004000c7213 */ /* 0x000fe40000000000 */
[----:B------:R-:W1:Y:S08]  /*0140*/  I2F.RP R0, R7 ;  /* 0x0000000700007306 */ /* 0x000e700000209400 */
[----:B-1----:R-:W1:Y:S02]  /*0150*/  MUFU.RCP R0, R0 ;  /* 0x0000000000007308 */ /* 0x002e640000001000 */
[----:B-1----:R-:W-:-:S02]  /*0160*/  VIADD R2, R0, 0xffffffe ;  /* 0x0ffffffe00027836 */ /* 0x002fc40000000000 */
[----:B------:R-:W-:-:S04]  /*0170*/  IMAD.MOV R0, RZ, RZ, -R12 ;  /* 0x000000ffff007224 */ /* 0x000fc800078e0a0c */
[----:B------:R1:W2:Y:S02]  /*0180*/  F2I.FTZ.U32.TRUNC.NTZ R3, R2 ;  /* 0x0000000200037305 */ /* 0x0002a4000021f000 */
[----:B-1----:R-:W-:Y:S02]  /*0190*/  IMAD.MOV.U32 R2, RZ, RZ, RZ ;  /* 0x000000ffff027224 */ /* 0x002fe400078e00ff */
[----:B--2---:R-:W-:-:S04]  /*01a0*/  IMAD.MOV R6, RZ, RZ, -R3 ;  /* 0x000000ffff067224 */ /* 0x004fc800078e0a03 */
[----:B------:R-:W-:Y:S02]  /*01b0*/  IMAD R9, R6, R7, RZ ;  /* 0x0000000706097224 */ /* 0x000fe400078e02ff */
[----:B------:R-:W-:Y:S02]  /*01c0*/  IMAD.MOV.U32 R6, RZ, RZ, R8 ;  /* 0x000000ffff067224 */ /* 0x000fe400078e0008 */
[----:B------:R-:W-:-:S06]  /*01d0*/  IMAD.HI.U32 R3, R3, R9, R2 ;  /* 0x0000000903037227 */ /* 0x000fcc00078e0002 */
[----:B------:R-:W-:-:S04]  /*01e0*/  IMAD.HI.U32 R3, R3, R6, RZ ;  /* 0x0000000603037227 */ /* 0x000fc800078e00ff */
[----:B------:R-:W-:-:S05]  /*01f0*/  IMAD R0, R3, R0, R6 ;  /* 0x0000000003007224 */ /* 0x000fca00078e0206 */
[----:B------:R-:W-:-:S13]  /*0200*/  ISETP.GT.U32.AND P1, PT, R7, R0, PT ;  /* 0x000000000700720c */ /* 0x000fda0003f24070 */
[----:B------:R-:W-:Y:S02]  /*0210*/  @!P1 IMAD.IADD R0, R0, 0x1, -R7 ;  /* 0x0000000100009824 */ /* 0x000fe400078e0a07 */
[----:B------:R-:W-:Y:S01]  /*0220*/  @!P1 VIADD R3, R3, 0x1 ;  /* 0x0000000103039836 */ /* 0x000fe20000000000 */
[----:B------:R-:W-:Y:S02]  /*0230*/  ISETP.NE.AND P1, PT, R4, RZ, PT ;  /* 0x000000ff0400720c */ /* 0x000fe40003f25270 */
[----:B------:R-:W-:Y:S02]  /*0240*/  ISETP.GE.U32.AND P0, PT, R0, R7, PT ;  /* 0x000000070000720c */ /* 0x000fe40003f06070 */
[----:B------:R-:W-:-:S04]  /*0250*/  LOP3.LUT R0, R5, R4, RZ, 0x3c, !PT ;  /* 0x0000000405007212 */ /* 0x000fc800078e3cff */
[----:B------:R-:W-:Y:S01]  /*0260*/  ISETP.GE.AND P2, PT, R0, RZ, PT ;  /* 0x000000ff0000720c */ /* 0x000fe20003f46270 */
[----:B------:R-:W-:-:S06]  /*0270*/  VIADD R0, R10, 0xff ;  /* 0x000000ff0a007836 */ /* 0x000fcc0000000000 */
[----:B------:R-:W-:-:S04]  /*0280*/  @P0 VIADD R3, R3, 0x1 ;  /* 0x0000000103030836 */ /* 0x000fc80000000000 */
[----:B------:R-:W-:Y:S01]  /*0290*/  IMAD.MOV.U32 R2, RZ, RZ, R3 ;  /* 0x000000ffff027224 */ /* 0x000fe200078e0003 */
[----:B------:R-:W-:-:S03]  /*02a0*/  SHF.R.S32.HI R3, RZ, 0x1f, R0 ;  /* 0x0000001fff037819 */ /* 0x000fc60000011400 */
[----:B------:R-:W-:Y:S01]  /*02b0*/  @!P2 IMAD.MOV R2, RZ, RZ, -R2 ;  /* 0x000000ffff02a224 */ /* 0x000fe200078e0a02 */
[----:B------:R-:W-:Y:S02]  /*02c0*/  @!P1 LOP3.LUT R2, RZ, R4, RZ, 0x33, !PT ;  /* 0x00000004ff029212 */ /* 0x000fe400078e33ff */
[----:B------:R-:W-:-:S03]  /*02d0*/  LEA.HI R3, R3, R0, RZ, 0x8 ;  /* 0x0000000003037211 */ /* 0x000fc600078f40ff */
[----:B------:R-:W-:Y:S02]  /*02e0*/  IMAD.SHL.U32 R6, R2, 0x8, RZ ;  /* 0x0000000802067824 */ /* 0x000fe400078e00ff */
[----:B------:R-:W-:-:S03]  /*02f0*/  IMAD.MOV R2, RZ, RZ, -R2 ;  /* 0x000000ffff027224 */ /* 0x000fc600078e0a02 */
[----:B------:R-:W-:Y:S01]  /*0300*/  LEA.HI.SX32 R3, R3, -R6, 0x18 ;  /* 0x8000000603037211 */ /* 0x000fe200078fc2ff */
[----:B------:R-:W-:-:S03]  /*0310*/  IMAD R4, R4, R2, R5 ;  /* 0x0000000204047224 */ /* 0x000fc600078e0205 */
[----:B------:R-:W-:Y:S02]  /*0320*/  VIMNMX R13, PT, PT, R3, 0x8, PT ;  /* 0x00000008030d7848 */ /* 0x000fe40003fe0100 */
[----:B------:R-:W-:Y:S02]  /*0330*/  IABS R9, R4 ;  /* 0x0000000400097213 */ /* 0x000fe40000000000 */
[----:B------:R-:W-:-:S04]  /*0340*/  IABS R7, R13 ;  /* 0x0000000d00077213 */ /* 0x000fc80000000000 */
[----:B------:R-:W1:Y:S08]  /*0350*/  I2F.RP R0, R7 ;  /* 0x0000000700007306 */ /* 0x000e700000209400 */
[----:B-1----:R-:W1:Y:S02]  /*0360*/  MUFU.RCP R0, R0 ;  /* 0x0000000000007308 */ /* 0x002e640000001000 */
[----:B-1----:R-:W-:-:S06]  /*0370*/  VIADD R3, R0, 0xffffffe ;  /* 0x0ffffffe00037836 */ /* 0x002fcc0000000000 */
[----:B------:R-:W1:Y:S02]  /*0380*/  F2I.FTZ.U32.TRUNC.NTZ R3, R3 ;  /* 0x0000000300037305 */ /* 0x000e64000021f000 */
[----:B-1----:R-:W-:-:S04]  /*0390*/  IMAD.MOV R8, RZ, RZ, -R3 ;  /* 0x000000ffff087224 */ /* 0x002fc800078e0a03 */
[----:B------:R-:W-:Y:S01]  /*03a0*/  IMAD.MOV.U32 R2, RZ, RZ, R8 ;  /* 0x000000ffff027224 */ /* 0x000fe200078e0008 */
[----:B------:R-:W-:-:S03]  /*03b0*/  IABS R8, R13 ;  /* 0x0000000d00087213 */ /* 0x000fc60000000000 */
[----:B------:R-:W-:Y:S02]  /*03c0*/  IMAD R5, R2, R7, RZ ;  /* 0x0000000702057224 */ /* 0x000fe400078e02ff */
[----:B------:R-:W-:Y:S02]  /*03d0*/  IMAD.MOV.U32 R2, RZ, RZ, RZ ;  /* 0x000000ffff027224 */ /* 0x000fe400078e00ff */
[----:B------:R-:W-:Y:S02]  /*03e0*/  IMAD.MOV R0, RZ, RZ, -R8 ;  /* 0x000000ffff007224 */ /* 0x000fe400078e0a08 */
[----:B------:R-:W-:Y:S02]  /*03f0*/  IMAD.HI.U32 R2, R3, R5, R2 ;  /* 0x0000000503027227 */ /* 0x000fe400078e0002 */
[----:B------:R-:W1:Y:S04]  /*0400*/  S2R R5, SR_TID.X ;  /* 0x0000000000057919 */ /* 0x000e680000002100 */
[----:B------:R-:W-:-:S04]  /*0410*/  IMAD.HI.U32 R2, R2, R9, RZ ;  /* 0x0000000902027227 */ /* 0x000fc800078e00ff */
[----:B------:R-:W-:-:S05]  /*0420*/  IMAD R0, R2, R0, R9 ;  /* 0x0000000002007224 */ /* 0x000fca00078e0209 */
[----:B------:R-:W-:-:S13]  /*0430*/  ISETP.GT.U32.AND P1, PT, R7, R0, PT ;  /* 0x000000000700720c */ /* 0x000fda0003f24070 */
[----:B------:R-:W-:Y:S02]  /*0440*/  @!P1 IMAD.IADD R0, R0, 0x1, -R7 ;  /* 0x0000000100009824 */ /* 0x000fe400078e0a07 */
[----:B------:R-:W-:Y:S01]  /*0450*/  @!P1 VIADD R2, R2, 0x1 ;  /* 0x0000000102029836 */ /* 0x000fe20000000000 */
[----:B------:R-:W-:Y:S02]  /*0460*/  ISETP.NE.AND P1, PT, R13, RZ, PT ;  /* 0x000000ff0d00720c */ /* 0x000fe40003f25270 */
[----:B------:R-:W-:Y:S02]  /*0470*/  ISETP.GE.U32.AND P0, PT, R0, R7, PT ;  /* 0x000000070000720c */ /* 0x000fe40003f06070 */
[----:B------:R-:W-:Y:S02]  /*0480*/  LOP3.LUT R0, R4, R13, RZ, 0x3c, !PT ;  /* 0x0000000d04007212 */ /* 0x000fe400078e3cff */
[----:B-1----:R-:W-:Y:S02]  /*0490*/  SHF.R.U32.HI R121, RZ, 0x8, R5 ;  /* 0x00000008ff797819 */ /* 0x002fe40000011605 */
[----:B------:R-:W-:-:S02]  /*04a0*/  ISETP.GE.AND P2, PT, R0, RZ, PT ;  /* 0x000000ff0000720c */ /* 0x000fc40003f46270 */
[----:B------:R-:W-:Y:S02]  /*04b0*/  LOP3.LUT R9, R5, 0xff, RZ, 0xc0, !PT ;  /* 0x000000ff05097812 */ /* 0x000fe400078ec0ff */
[----:B------:R-:W-:-:S03]  /*04c0*/  SGXT.U32 R121, R121, 0x1 ;  /* 0x000000017979781a */ /* 0x000fc60000000000 */
[----:B------:R-:W-:Y:S01]  /*04d0*/  @P0 VIADD R2, R2, 0x1 ;  /* 0x0000000102020836 */ /* 0x000fe20000000000 */
[C---:B------:R-:W-:Y:S02]  /*04e0*/  LOP3.LUT R40, R121.reuse, 0x2, RZ, 0xfc, !PT ;  /* 0x0000000279287812 */ /* 0x040fe400078efcff */
[C---:B------:R-:W-:Y:S02]  /*04f0*/  LOP3.LUT R41, R121.reuse, 0x4, RZ, 0xfc, !PT ;  /* 0x0000000479297812 */ /* 0x040fe400078efcff */
[C---:B------:R-:W-:Y:S01]  /*0500*/  LOP3.LUT R42, R121.reuse, 0x6, RZ, 0xfc, !PT ;  /* 0x00000006792a7812 */ /* 0x040fe200078efcff */
[----:B------:R-:W-:Y:S01]  /*0510*/  @!P2 IMAD.MOV R2, RZ, RZ, -R2 ;  /* 0x000000ffff02a224 */ /* 0x000fe200078e0a02 */
[----:B------:R-:W-:Y:S02]  /*0520*/  @!P1 LOP3.LUT R2, RZ, R13, RZ, 0x33, !PT ;  /* 0x0000000dff029212 */ /* 0x000fe400078e33ff */
[C---:B------:R-:W-:Y:S02]  /*0530*/  LOP3.LUT R43, R121.reuse, 0x8, RZ, 0xfc, !PT ;  /* 0x00000008792b7812 */ /* 0x040fe400078efcff */
[C---:B------:R-:W-:Y:S01]  /*0540*/  LOP3.LUT R48, R121.reuse, 0xa, RZ, 0xfc, !PT ;  /* 0x0000000a79307812 */ /* 0x040fe200078efcff */
[----:B------:R-:W-:Y:S01]  /*0550*/  IMAD.MOV R0, RZ, RZ, -R2 ;  /* 0x000000ffff007224 */ /* 0x000fe200078e0a02 */
[C---:B------:R-:W-:Y:S01]  /*0560*/  LOP3.LUT R49, R121.reuse, 0xc, RZ, 0xfc, !PT ;  /* 0x0000000c79317812 */ /* 0x040fe200078efcff */
[----:B------:R-:W-:Y:S01]  /*0570*/  IMAD.SHL.U32 R118, R2, 0x80, RZ ;  /* 0x0000008002767824 */ /* 0x000fe200078e00ff */
[----:B------:R-:W-:Y:S01]  /*0580*/  LOP3.LUT R50, R121, 0xe, RZ, 0xfc, !PT ;  /* 0x0000000e79327812 */ /* 0x000fe200078efcff */
[----:B------:R-:W-:Y:S01]  /*0590*/  IMAD R0, R13, R0, R4 ;  /* 0x000000000d007224 */ /* 0x000fe200078e0204 */
[----:B------:R-:W-:-:S02]  /*05a0*/  LOP3.LUT R4, R5, 0x1ff, RZ, 0xc0, !PT ;  /* 0x000001ff05047812 */ /* 0x000fc400078ec0ff */
[C---:B------:R-:W-:Y:S01]  /*05b0*/  LOP3.LUT R51, R121.reuse, 0x10, RZ, 0xfc, !PT ;  /* 0x0000001079337812 */ /* 0x040fe200078efcff */
[----:B------:R-:W-:Y:S01]  /*05c0*/  IMAD.IADD R0, R6, 0x1, R0 ;  /* 0x0000000106007824 */ /* 0x000fe200078e0200 */
[C---:B------:R-:W-:Y:S02]  /*05d0*/  LOP3.LUT R52, R121.reuse, 0x12, RZ, 0xfc, !PT ;  /* 0x0000001279347812 */ /* 0x040fe400078efcff */
[C---:B------:R-:W-:Y:S01]  /*05e0*/  LOP3.LUT R53, R121.reuse, 0x14, RZ, 0xfc, !PT ;  /* 0x0000001479357812 */ /* 0x040fe200078efcff */
[----:B------:R-:W-:Y:S01]  /*05f0*/  IMAD R124, R0, 0x100, R9 ;  /* 0x00000100007c7824 */ /* 0x000fe200078e0209 */
[C---:B------:R-:W-:Y:S02]  /*0600*/  LOP3.LUT R54, R121.reuse, 0x16, RZ, 0xfc, !PT ;  /* 0x0000001679367812 */ /* 0x040fe400078efcff */
[C---:B------:R-:W-:Y:S02]  /*0610*/  LOP3.LUT R55, R121.reuse, 0x18, RZ, 0xfc, !PT ;  /* 0x0000001879377812 */ /* 0x040fe400078efcff */
[----:B------:R-:W-:-:S02]  /*0620*/  LOP3.LUT R88, R121, 0x1a, RZ, 0xfc, !PT ;  /* 0x0000001a79587812 */ /* 0x000fc400078efcff */
[C---:B------:R-:W-:Y:S02]  /*0630*/  LOP3.LUT R89, R121.reuse, 0x1c, RZ, 0xfc, !PT ;  /* 0x0000001c79597812 */ /* 0x040fe400078efcff */
[----:B------:R-:W-:Y:S01]  /*0640*/  LOP3.LUT R90, R121, 0x1e, RZ, 0xfc, !PT ;  /* 0x0000001e795a7812 */ /* 0x000fe200078efcff */
[----:B0-----:R-:W-:Y:S06]  /*0650*/  BRA.U UP0, `(.L_x_0) ;  /* 0x0000000100607547 */ /* 0x001fec000b800000 */
[C---:B------:R-:W-:Y:S01]  /*0660*/  IMAD.SHL.U32 R0, R5.reuse, 0x100, RZ ;  /* 0x0000010005007824 */ /* 0x040fe200078e00ff */
[----:B------:R-:W-:Y:S01]  /*0670*/  CS2R R32, SRZ ;  /* 0x0000000000207805 */ /* 0x000fe2000001ff00 */
[C---:B------:R-:W-:Y:S01]  /*0680*/  IMAD.SHL.U32 R2, R5.reuse, 0x10, RZ ;  /* 0x0000001005027824 */ /* 0x040fe200078e00ff */
[----:B------:R-:W-:Y:S01]  /*0690*/  CS2R R34, SRZ ;  /* 0x0000000000227805 */ /* 0x000fe2000001ff00 */
[----:B------:R-:W-:Y:S01]  /*06a0*/  IMAD.SHL.U32 R125, R5, 0x2, RZ ;  /* 0x00000002057d7824 */ /* 0x000fe200078e00ff */
[----:B------:R0:W-:Y:S01]  /*06b0*/  STL [R1+0x8], R0 ;  /* 0x0000080001007387 */ /* 0x0001e20000100800 */
[----:B------:R-:W-:Y:S02]  /*06c0*/  CS2R R16, SRZ ;  /* 0x0000000000107805 */ /* 0x000fe4000001ff00 */
[----:B------:R-:W-:Y:S02]  /*06d0*/  CS2R R18, SRZ ;  /* 0x0000000000127805 */ /* 0x000fe4000001ff00 */
[----:B------:R-:W-:Y:S01]  /*06e0*/  CS2R R72, SRZ ;  /* 0x0000000000487805 */ /* 0x000fe2000001ff00 */
[----:B------:R1:W-:Y:S01]  /*06f0*/  STL [R1+0x4], R2 ;  /* 0x0000040201007387 */ /* 0x0003e20000100800 */
[----:B------:R-:W-:-:S02]  /*0700*/  CS2R R74, SRZ ;  /* 0x00000000004a7805 */ /* 0x000fc4000001ff00 */
[----:B------:R-:W-:Y:S02]  /*0710*/  CS2R R56, SRZ ;  /* 0x0000000000387805 */ /* 0x000fe4000001ff00 */
[----:B------:R-:W-:Y:S02]  /*0720*/  CS2R R58, SRZ ;  /* 0x00000000003a7805 */ /* 0x000fe4000001ff00 */
[----:B------:R-:W-:Y:S02]  /*0730*/  CS2R R24, SRZ ;  /* 0x0000000000187805 */ /* 0x000fe4000001ff00 */
[----:B------:R-:W-:Y:S01]  /*0740*/  CS2R R26, SRZ ;  /* 0x00000000001a7805 */ /* 0x000fe2000001ff00 */
[----:B0-----:R-:W-:Y:S01]  /*0750*/  IMAD.SHL.U32 R0, R5, 0x8, RZ ;  /* 0x0000000805007824 */ /* 0x001fe200078e00ff */
[----:B------:R-:W-:Y:S02]  /*0760*/  CS2R R80, SRZ ;  /* 0x0000000000507805 */ /* 0x000fe4000001ff00 */
[----:B------:R-:W-:-:S02]  /*0770*/  CS2R R82, SRZ ;  /* 0x0000000000527805 */ /* 0x000fc4000001ff00 */
[----:B------:R-:W-:Y:S02]  /*0780*/  CS2R R64, SRZ ;  /* 0x0000000000407805 */ /* 0x000fe4000001ff00 */
[----:B------:R-:W-:Y:S01]  /*0790*/  CS2R R66, SRZ ;  /* 0x0000000000427805 */ /* 0x000fe2000001ff00 */
[----:B------:R1:W-:Y:S01]  /*07a0*/  STL [R1], R0 ;  /* 0x0000000001007387 */ /* 0x0003e20000100800 */
[----:B------:R-:W-:Y:S02]  /*07b0*/  CS2R R44, SRZ ;  /* 0x00000000002c7805 */ /* 0x000fe4000001ff00 */
[----:B------:R-:W-:Y:S01]  /*07c0*/  CS2R R46, SRZ ;  /* 0x00000000002e7805 */ /* 0x000fe2000001ff00 */
[----:B------:R-:W-:Y:S06]  /*07d0*/  BRA `(.L_x_1) ;  /* 0x0000002000547947 */ /* 0x000fec0003800000 */
.L_x_0:
[----:B------:R-:W-:Y:S01]  /*07e0*/  IABS R18, R10 ;  /* 0x0000000a00127213 */ /* 0x000fe20000000000 */
[C---:B------:R-:W-:Y:S01]  /*07f0*/  IMAD.SHL.U32 R125, R5.reuse, 0x2, RZ ;  /* 0x00000002057d7824 */ /* 0x040fe200078e00ff */
[----:B------:R-:W-:Y:S01]  /*0800*/  IABS R19, R11 ;  /* 0x0000000b00137213 */ /* 0x000fe20000000000 */
[C---:B------:R-:W-:Y:S01]  /*0810*/  IMAD.SHL.U32 R14, R5.reuse, 0x10, RZ ;  /* 0x00000010050e7824 */ /* 0x040fe200078e00ff */
[----:B------:R-:W0:Y:S01]  /*0820*/  I2F.RP R8, R18 ;  /* 0x0000001200087306 */ /* 0x000e220000209400 */
[C---:B------:R-:W-:Y:S01]  /*0830*/  IMAD.SHL.U32 R12, R5.reuse, 0x8, RZ ;  /* 0x00000008050c7824 */ /* 0x040fe200078e00ff */
[----:B------:R-:W-:Y:S01]  /*0840*/  LOP3.LUT R17, R5, 0x7, RZ, 0xc0, !PT ;  /* 0x0000000705117812 */ /* 0x000fe200078ec0ff */
[----:B------:R-:W-:Y:S01]  /*0850*/  IMAD.SHL.U32 R97, R9, 0x2, RZ ;  /* 0x0000000209617824 */ /* 0x000fe200078e00ff */
[----:B------:R-:W-:Y:S01]  /*0860*/  LOP3.LUT R119, R14, 0x600, RZ, 0xc0, !PT ;  /* 0x000006000e777812 */ /* 0x000fe200078ec0ff */
[----:B------:R1:W-:Y:S01]  /*0870*/  STL [R1+0x4], R14 ;  /* 0x0000040e01007387 */ /* 0x0003e20000100800 */
[----:B------:R-:W-:Y:S01]  /*0880*/  IABS R15, R124 ;  /* 0x0000007c000f7213 */ /* 0x000fe20000000000 */
[----:B------:R-:W-:Y:S01]  /*0890*/  IMAD.SHL.U32 R4, R4, 0x2, RZ ;  /* 0x0000000204047824 */ /* 0x000fe200078e00ff */
[----:B------:R-:W2:Y:S01]  /*08a0*/  I2F.RP R0, R19 ;  /* 0x0000001300007306 */ /* 0x000ea20000209400 */
[----:B------:R3:W-:Y:S01]  /*08b0*/  STL [R1], R12 ;  /* 0x0000000c01007387 */ /* 0x0007e20000100800 */
[----:B------:R-:W-:Y:S01]  /*08c0*/  SHF.R.U32.HI R9, RZ, 0x2, R5 ;  /* 0x00000002ff097819 */ /* 0x000fe20000011605 */
[----:B------:R-:W4:Y:S01]  /*08d0*/  LDCU UR6, c[0x0][0x3b0] ;  /* 0x00007600ff0677ac */ /* 0x000f220008000800 */
[C---:B------:R-:W-:Y:S01]  /*08e0*/  IMAD.SHL.U32 R27, R5.reuse, 0x100, RZ ;  /* 0x00000100051b7824 */ /* 0x040fe200078e00ff */
[----:B------:R-:W-:-:S02]  /*08f0*/  LOP3.LUT R120, R5, 0x1f, RZ, 0xc0, !PT ;  /* 0x0000001f05787812 */ /* 0x000fc400078ec0ff */
[----:B------:R-:W-:Y:S02]  /*0900*/  CS2R R36, SRZ ;  /* 0x0000000000247805 */ /* 0x000fe4000001ff00 */
[----:B------:R-:W-:Y:S01]  /*0910*/  LOP3.LUT R96, R4, 0x30, R9, 0x78, !PT ;  /* 0x0000003004607812 */ /* 0x000fe200078e7809 */
[----:B0-----:R-:W0:Y:S01]  /*0920*/  MUFU.RCP R8, R8 ;  /* 0x0000000800087308 */ /* 0x001e220000001000 */
[----:B------:R-:W-:Y:S01]  /*0930*/  LOP3.LUT R4, R9, 0x60, RZ, 0xc0, !PT ;  /* 0x0000006009047812 */ /* 0x000fe200078ec0ff */
[----:B------:R-:W5:Y:S01]  /*0940*/  LDCU UR10, c[0x0][0x3a4] ;  /* 0x00007480ff0a77ac */ /* 0x000f620008000800 */
[----:B------:R0:W-:Y:S01]  /*0950*/  STL [R1+0x8], R27 ;  /* 0x0000081b01007387 */ /* 0x0001e20000100800 */
[----:B------:R-:W-:Y:S02]  /*0960*/  CS2R R38, SRZ ;  /* 0x0000000000267805 */ /* 0x000fe4000001ff00 */
[----:B------:R-:W-:Y:S01]  /*0970*/  LOP3.LUT R4, R4, 0x10, R125, 0xf8, !PT ;  /* 0x0000001004047812 */ /* 0x000fe200078ef87d */
[----:B------:R-:W0:Y:S01]  /*0980*/  LDCU.128 UR12, c[0x0][0x380] ;  /* 0x00007000ff0c77ac */ /* 0x000e220008000c00 */
[----:B------:R-:W-:Y:S01]  /*0990*/  CS2R R32, SRZ ;  /* 0x0000000000207805 */ /* 0x000fe2000001ff00 */
[----:B--2---:R-:W2:Y:S01]  /*09a0*/  MUFU.RCP R0, R0 ;  /* 0x0000000000007308 */ /* 0x004ea20000001000 */
[----:B------:R-:W-:-:S02]  /*09b0*/  CS2R R34, SRZ ;  /* 0x0000000000227805 */ /* 0x000fc4000001ff00 */
[----:B------:R-:W-:Y:S02]  /*09c0*/  CS2R R28, SRZ ;  /* 0x00000000001c7805 */ /* 0x000fe4000001ff00 */
[----:B------:R-:W-:Y:S02]  /*09d0*/  CS2R R30, SRZ ;  /* 0x00000000001e7805 */ /* 0x000fe4000001ff00 */
[----:B------:R-:W-:Y:S02]  /*09e0*/  CS2R R84, SRZ ;  /* 0x0000000000547805 */ /* 0x000fe4000001ff00 */
[----:B------:R-:W-:Y:S02]  /*09f0*/  CS2R R86, SRZ ;  /* 0x0000000000567805 */ /* 0x000fe4000001ff00 */
[----:B------:R-:W-:Y:S02]  /*0a00*/  CS2R R80, SRZ ;  /* 0x0000000000507805 */ /* 0x000fe4000001ff00 */
[----:B------:R-:W-:-:S02]  /*0a10*/  CS2R R82, SRZ ;  /* 0x0000000000527805 */ /* 0x000fc4000001ff00 */
[----:B------:R-:W-:Y:S01]  /*0a20*/  CS2R R76, SRZ ;  /* 0x00000000004c7805 */ /* 0x000fe2000001ff00 */
[----:B0-----:R-:W-:Y:S01]  /*0a30*/  VIADD R6, R8, 0xffffffe ;  /* 0x0ffffffe08067836 */ /* 0x001fe20000000000 */
[----:B------:R-:W-:Y:S02]  /*0a40*/  CS2R R78, SRZ ;  /* 0x00000000004e7805 */ /* 0x000fe4000001ff00 */
[----:B------:R-:W-:Y:S02]  /*0a50*/  CS2R R72, SRZ ;  /* 0x0000000000487805 */ /* 0x000fe4000001ff00 */
[----:B------:R-:W-:Y:S01]  /*0a60*/  CS2R R74, SRZ ;  /* 0x00000000004a7805 */ /* 0x000fe2000001ff00 */
[----:B------:R0:W1:Y:S01]  /*0a70*/  F2I.FTZ.U32.TRUNC.NTZ R7, R6 ;  /* 0x0000000600077305 */ /* 0x000062000021f000 */
[----:B------:R-:W-:Y:S02]  /*0a80*/  CS2R R68, SRZ ;  /* 0x0000000000447805 */ /* 0x000fe4000001ff00 */
[----:B------:R-:W-:-:S02]  /*0a90*/  CS2R R70, SRZ ;  /* 0x0000000000467805 */ /* 0x000fc4000001ff00 */
[----:B------:R-:W-:Y:S01]  /*0aa0*/  CS2R R64, SRZ ;  /* 0x0000000000407805 */ /* 0x000fe2000001ff00 */
[----:B--2---:R-:W-:Y:S01]  /*0ab0*/  VIADD R2, R0, 0xffffffe ;  /* 0x0ffffffe00027836 */ /* 0x004fe20000000000 */
[----:B------:R-:W-:Y:S02]  /*0ac0*/  LOP3.LUT R0, R12, 0x30, R125, 0x48, !PT ;  /* 0x000000300c007812 */ /* 0x000fe400078e487d */
[----:B------:R-:W-:Y:S02]  /*0ad0*/  CS2R R66, SRZ ;  /* 0x0000000000427805 */ /* 0x000fe4000001ff00 */
[----:B------:R-:W-:Y:S01]  /*0ae0*/  CS2R R60, SRZ ;  /* 0x00000000003c7805 */ /* 0x000fe2000001ff00 */
[----:B------:R2:W3:Y:S01]  /*0af0*/  F2I.FTZ.U32.TRUNC.NTZ R3, R2 ;  /* 0x0000000200037305 */ /* 0x0004e2000021f000 */
[----:B0-----:R-:W-:Y:S01]  /*0b00*/  IMAD.MOV.U32 R6, RZ, RZ, RZ ;  /* 0x000000ffff067224 */ /* 0x001fe200078e00ff */
[----:B------:R-:W-:Y:S02]  /*0b10*/  CS2R R62, SRZ ;  /* 0x00000000003e7805 */ /* 0x000fe4000001ff00 */
[----:B------:R-:W-:-:S02]  /*0b20*/  CS2R R56, SRZ ;  /* 0x0000000000387805 */ /* 0x000fc4000001ff00 */
[----:B------:R-:W-:Y:S02]  /*0b30*/  CS2R R58, SRZ ;  /* 0x00000000003a7805 */ /* 0x000fe4000001ff00 */
[----:B------:R-:W-:Y:S02]  /*0b40*/  CS2R R44, SRZ ;  /* 0x00000000002c7805 */ /* 0x000fe4000001ff00 */
[----:B------:R-:W-:Y:S01]  /*0b50*/  CS2R R46, SRZ ;  /* 0x00000000002e7805 */ /* 0x000fe2000001ff00 */
[----:B-1----:R-:W-:Y:S01]  /*0b60*/  IMAD.MOV R13, RZ, RZ, -R7 ;  /* 0x000000ffff0d7224 */ /* 0x002fe200078e0a07 */
[C---:B--2---:R-:W-:Y:S01]  /*0b70*/  LEA R2, R17.reuse, UR5, 0x6 ;  /* 0x0000000511027c11 */ /* 0x044fe2000f8e30ff */
[----:B------:R-:W-:Y:S02]  /*0b80*/  IMAD R17, R17, 0x210, RZ ;  /* 0x0000021011117824 */ /* 0x000fe400078e02ff */
[----:B------:R-:W-:Y:S01]  /*0b90*/  IMAD R13, R13, R18, RZ ;  /* 0x000000120d0d7224 */ /* 0x000fe200078e02ff */
[----:B------:R-:W-:-:S02]  /*0ba0*/  IADD3 R119, PT, PT, R0, R2, R119 ;  /* 0x0000000200777210 */ /* 0x000fc40007ffe077 */
[----:B------:R-:W-:Y:S01]  /*0bb0*/  LOP3.LUT R17, R17, R4, RZ, 0x3c, !PT ;  /* 0x0000000411117212 */ /* 0x000fe200078e3cff */
[----:B------:R-:W-:Y:S01]  /*0bc0*/  IMAD.HI.U32 R8, R7, R13, R6 ;  /* 0x0000000d07087227 */ /* 0x000fe200078e0006 */
[----:B------:R-:W-:Y:S01]  /*0bd0*/  LEA.HI R13, R5, R118, RZ, 0x1b ;  /* 0x00000076050d7211 */ /* 0x000fe200078fd8ff */
[----:B------:R-:W0:Y:S01]  /*0be0*/  LDC R4, c[0x0][0x3a8] ;  /* 0x0000ea00ff047b82 */ /* 0x000e220000000800 */
[----:B------:R-:W-:Y:S01]  /*0bf0*/  SHF.R.U32.HI R7, RZ, 0x5, R5 ;  /* 0x00000005ff077819 */ /* 0x000fe20000011605 */
[----:B---3--:R-:W-:Y:S02]  /*0c00*/  IMAD.MOV R6, RZ, RZ, -R3 ;  /* 0x000000ffff067224 */ /* 0x008fe400078e0a03 */
[----:B------:R-:W-:Y:S01]  /*0c10*/  VIADD R0, R13, 0x70 ;  /* 0x000000700d007836 */ /* 0x000fe20000000000 */
[----:B------:R-:W-:Y:S01]  /*0c20*/  SGXT.U32 R7, R7, 0x4 ;  /* 0x000000040707781a */ /* 0x000fe20000000000 */
[----:B------:R-:W-:Y:S02]  /*0c30*/  IMAD.MOV.U32 R2, RZ, RZ, R6 ;  /* 0x000000ffff027224 */ /* 0x000fe400078e0006 */
[----:B------:R-:W-:Y:S01]  /*0c40*/  IMAD.HI.U32 R8, R8, R15, RZ ;  /* 0x0000000f08087227 */ /* 0x000fe200078e00ff */
[----:B------:R-:W-:-:S02]  /*0c50*/  LOP3.LUT R22, R118, R7, RZ, 0xfc, !PT ;  /* 0x0000000776167212 */ /* 0x000fc400078efcff */
[----:B------:R-:W-:Y:S01]  /*0c60*/  ISETP.GE.AND P1, PT, R0, RZ, PT ;  /* 0x000000ff0000720c */ /* 0x000fe20003f26270 */
[----:B------:R-:W-:Y:S01]  /*0c70*/  IMAD R7, R2, R19, RZ ;  /* 0x0000001302077224 */ /* 0x000fe200078e02ff */
[----:B------:R-:W-:Y:S01]  /*0c80*/  IABS R0, R0 ;  /* 0x0000000000007213 */ /* 0x000fe20000000000 */
[----:B------:R-:W-:Y:S01]  /*0c90*/  IMAD.MOV.U32 R2, RZ, RZ, RZ ;  /* 0x000000ffff027224 */ /* 0x000fe200078e00ff */
[C---:B------:R-:W-:Y:S01]  /*0ca0*/  LOP3.LUT R23, R22.reuse, 0x60, RZ, 0xfc, !PT ;  /* 0x0000006016177812 */ /* 0x040fe200078efcff */
[----:B------:R-:W-:Y:S01]  /*0cb0*/  IMAD.MOV R8, RZ, RZ, -R8 ;  /* 0x000000ffff087224 */ /* 0x000fe200078e0a08 */
[C---:B------:R-:W-:Y:S01]  /*0cc0*/  LOP3.LUT R24, R22.reuse, 0x40, RZ, 0xfc, !PT ;  /* 0x0000004016187812 */ /* 0x040fe200078efcff */
[----:B------:R-:W-:Y:S01]  /*0cd0*/  IMAD.HI.U32 R2, R3, R7, R2 ;  /* 0x0000000703027227 */ /* 0x000fe200078e0002 */
[----:B------:R-:W-:Y:S02]  /*0ce0*/  LOP3.LUT R26, R22, 0x20, RZ, 0xfc, !PT ;  /* 0x00000020161a7812 */ /* 0x000fe400078efcff */
[----:B------:R-:W-:Y:S01]  /*0cf0*/  IABS R14, R24 ;  /* 0x00000018000e7213 */ /* 0x000fe20000000000 */
[----:B------:R-:W-:Y:S01]  /*0d00*/  IMAD.MOV.U32 R7, RZ, RZ, R0 ;  /* 0x000000ffff077224 */ /* 0x000fe200078e0000 */
[----:B------:R-:W-:Y:S01]  /*0d10*/  IABS R0, R23 ;  /* 0x0000001700007213 */ /* 0x000fe20000000000 */
[----:B------:R-:W-:Y:S01]  /*0d20*/  IMAD R15, R18, R8, R15 ;  /* 0x00000008120f7224 */ /* 0x000fe200078e020f */
[----:B------:R-:W-:Y:S01]  /*0d30*/  IABS R20, R22 ;  /* 0x0000001600147213 */ /* 0x000fe20000000000 */
[----:B------:R-:W-:-:S02]  /*0d40*/  VIADD R6, R13, 0x50 ;  /* 0x000000500d067836 */ /* 0x000fc40000000000 */
[----:B------:R-:W-:Y:S01]  /*0d50*/  IMAD.MOV.U32 R8, RZ, RZ, R0 ;  /* 0x000000ffff087224 */ /* 0x000fe200078e0000 */
[----:B------:R-:W-:Y:S01]  /*0d60*/  ISETP.GT.U32.AND P2, PT, R18, R15, PT ;  /* 0x0000000f1200720c */ /* 0x000fe20003f44070 */
[----:B------:R-:W-:Y:S01]  /*0d70*/  IMAD.HI.U32 R0, R2, R7, RZ ;  /* 0x0000000702007227 */ /* 0x000fe200078e00ff */
[----:B------:R-:W-:Y:S02]  /*0d80*/  IABS R12, R6 ;  /* 0x00000006000c7213 */ /* 0x000fe40000000000 */
[----:B------:R-:W-:Y:S01]  /*0d90*/  ISETP.GE.AND P0, PT, R6, RZ, PT ;  /* 0x000000ff0600720c */ /* 0x000fe20003f06270 */
[----:B------:R-:W-:Y:S02]  /*0da0*/  IMAD.MOV R0, RZ, RZ, -R0 ;  /* 0x000000ffff007224 */ /* 0x000fe400078e0a00 */
[----:B------:R-:W-:-:S04]  /*0db0*/  IMAD.HI.U32 R3, R2, R8, RZ ;  /* 0x0000000802037227 */ /* 0x000fc800078e00ff */
[----:B------:R-:W-:Y:S02]  /*0dc0*/  IMAD R0, R19, R0, R7 ;  /* 0x0000000013007224 */ /* 0x000fe400078e0207 */
[----:B------:R-:W-:Y:S02]  /*0dd0*/  @!P2 IMAD.IADD R15, R15, 0x1, -R18 ;  /* 0x000000010f0fa824 */ /* 0x000fe400078e0a12 */
[----:B------:R-:W-:Y:S01]  /*0de0*/  IMAD.HI.U32 R6, R2, R12, RZ ;  /* 0x0000000c02067227 */ /* 0x000fe200078e00ff */
[----:B------:R-:W-:Y:S02]  /*0df0*/  ISETP.GT.U32.AND P2, PT, R19, R0, PT ;  /* 0x000000001300720c */ /* 0x000fe40003f44070 */
[----:B------:R-:W-:Y:S01]  /*0e00*/  ISETP.GT.U32.AND P3, PT, R18, R15, PT ;  /* 0x0000000f1200720c */ /* 0x000fe20003f64070 */
[----:B------:R-:W-:Y:S02]  /*0e10*/  VIADD R25, R13, 0x30 ;  /* 0x000000300d197836 */ /* 0x000fe40000000000 */
[----:B------:R-:W-:-:S02]  /*0e20*/  IMAD.MOV R3, RZ, RZ, -R3 ;  /* 0x000000ffff037224 */ /* 0x000fc400078e0a03 */
[----:B------:R-:W-:Y:S01]  /*0e30*/  IMAD.MOV R6, RZ, RZ, -R6 ;  /* 0x000000ffff067224 */ /* 0x000fe200078e0a06 */
[----:B------:R-:W-:Y:S01]  /*0e40*/  IABS R16, R25 ;  /* 0x0000001900107213 */ /* 0x000fe20000000000 */
[C---:B------:R-:W-:Y:S02]  /*0e50*/  IMAD R3, R19.reuse, R3, R8 ;  /* 0x0000000313037224 */ /* 0x040fe400078e0208 */
[C---:B------:R-:W-:Y:S01]  /*0e60*/  IMAD R6, R19.reuse, R6, R12 ;  /* 0x0000000613067224 */ /* 0x040fe200078e020c */
[----:B------:R-:W-:Y:S01]  /*0e70*/  IABS R12, R26 ;  /* 0x0000001a000c7213 */ /* 0x000fe20000000000 */
[----:B------:R-:W-:Y:S01]  /*0e80*/  IMAD.HI.U32 R7, R2, R14, RZ ;  /* 0x0000000e02077227 */ /* 0x000fe200078e00ff */
[C---:B------:R-:W-:Y:S02]  /*0e90*/  ISETP.GT.U32.AND P5, PT, R19.reuse, R3, PT ;  /* 0x000000031300720c */ /* 0x040fe40003fa4070 */
[----:B------:R-:W-:Y:S01]  /*0ea0*/  ISETP.GT.U32.AND P4, PT, R19, R6, PT ;  /* 0x000000061300720c */ /* 0x000fe20003f84070 */
[----:B------:R-:W-:Y:S01]  /*0eb0*/  @!P2 IMAD.IADD R0, R0, 0x1, -R19 ;  /* 0x000000010000a824 */ /* 0x000fe200078e0a13 */
[----:B------:R-:W-:Y:S01]  /*0ec0*/  ISETP.GE.AND P2, PT, R124, RZ, PT ;  /* 0x000000ff7c00720c */ /* 0x000fe20003f46270 */
[----:B------:R-:W-:-:S04]  /*0ed0*/  IMAD.HI.U32 R8, R2, R16, RZ ;  /* 0x0000001002087227 */ /* 0x000fc800078e00ff */
[----:B------:R-:W-:Y:S02]  /*0ee0*/  IMAD.MOV R7, RZ, RZ, -R7 ;  /* 0x000000ffff077224 */ /* 0x000fe400078e0a07 */
[----:B------:R-:W-:Y:S01]  /*0ef0*/  @!P3 IMAD.IADD R15, R15, 0x1, -R18 ;  /* 0x000000010f0fb824 */ /* 0x000fe200078e0a12 */
[----:B------:R-:W-:Y:S01]  /*0f00*/  ISETP.GT.U32.AND P3, PT, R19, R0, PT ;  /* 0x000000001300720c */ /* 0x000fe20003f64070 */
[----:B------:R-:W-:Y:S02]  /*0f10*/  VIADD R13, R13, 0x10 ;  /* 0x000000100d0d7836 */ /* 0x000fe40000000000 */
[----:B------:R-:W-:Y:S02]  /*0f20*/  IMAD.MOV R8, RZ, RZ, -R8 ;  /* 0x000000ffff087224 */ /* 0x000fe400078e0a08 */
[C---:B------:R-:W-:Y:S01]  /*0f30*/  IMAD R7, R19.reuse, R7, R14 ;  /* 0x0000000713077224 */ /* 0x040fe200078e020e */
[----:B------:R-:W-:Y:S01]  /*0f40*/  IABS R14, R13 ;  /* 0x0000000d000e7213 */ /* 0x000fe20000000000 */
[----:B------:R-:W-:-:S02]  /*0f50*/  IMAD R8, R19, R8, R16 ;  /* 0x0000000813087224 */ /* 0x000fc400078e0210 */
[----:B------:R-:W-:Y:S01]  /*0f60*/  IMAD.MOV.U32 R16, RZ, RZ, R12 ;  /* 0x000000ffff107224 */ /* 0x000fe200078e000c */
[----:B------:R-:W-:Y:S01]  /*0f70*/  ISETP.GT.U32.AND P6, PT, R19, R7, PT ;  /* 0x000000071300720c */ /* 0x000fe20003fc4070 */
[----:B------:R-:W-:Y:S01]  /*0f80*/  @!P5 IMAD.IADD R3, R3, 0x1, -R19 ;  /* 0x000000010303d824 */ /* 0x000fe200078e0a13 */
[----:B------:R-:W-:Y:S01]  /*0f90*/  ISETP.NE.AND P5, PT, R10, RZ, PT ;  /* 0x000000ff0a00720c */ /* 0x000fe20003fa5270 */
[----:B------:R-:W-:-:S04]  /*0fa0*/  IMAD.HI.U32 R12, R2, R16, RZ ;  /* 0x00000010020c7227 */ /* 0x000fc800078e00ff */
[--C-:B------:R-:W-:Y:S01]  /*0fb0*/  @!P4 IMAD.IADD R6, R6, 0x1, -R19.reuse ;  /* 0x000000010606c824 */ /* 0x100fe200078e0a13 */
[C---:B------:R-:W-:Y:S01]  /*0fc0*/  ISETP.GT.U32.AND P4, PT, R19.reuse, R3, PT ;  /* 0x000000031300720c */ /* 0x040fe20003f84070 */
[----:B------:R-:W-:Y:S02]  /*0fd0*/  IMAD.MOV.U32 R18, RZ, RZ, R14 ;  /* 0x000000ffff127224 */ /* 0x000fe400078e000e */
[----:B------:R-:W-:Y:S02]  /*0fe0*/  IMAD.MOV R12, RZ, RZ, -R12 ;  /* 0x000000ffff0c7224 */ /* 0x000fe400078e0a0c */
[----:B------:R-:W-:Y:S01]  /*0ff0*/  @!P3 IMAD.IADD R0, R0, 0x1, -R19 ;  /* 0x000000010000b824 */ /* 0x000fe200078e0a13 */
[----:B------:R-:W-:Y:S01]  /*1000*/  ISETP.GT.U32.AND P3, PT, R19, R6, PT ;  /* 0x000000061300720c */ /* 0x000fe20003f64070 */
[----:B------:R-:W-:-:S04]  /*1010*/  IMAD.HI.U32 R14, R2, R18, RZ ;  /* 0x00000012020e7227 */ /* 0x000fc800078e00ff */
[----:B------:R-:W-:-:S04]  /*1020*/  IMAD.HI.U32 R2, R2, R20, RZ ;  /* 0x0000001402027227 */ /* 0x000fc800078e00ff */
[----:B------:R-:W-:Y:S02]  /*1030*/  IMAD R12, R19, R12, R16 ;  /* 0x0000000c130c7224 */ /* 0x000fe400078e0210 */
[----:B------:R-:W-:Y:S02]  /*1040*/  IMAD.MOV.U32 R16, RZ, RZ, R15 ;  /* 0x000000ffff107224 */ /* 0x000fe400078e000f */
[----:B------:R-:W-:Y:S02]  /*1050*/  IMAD.MOV R21, RZ, RZ, -R2 ;  /* 0x000000ffff157224 */ /* 0x000fe400078e0a02 */
[--C-:B------:R-:W-:Y:S01]  /*1060*/  @!P6 IMAD.IADD R7, R7, 0x1, -R19.reuse ;  /* 0x000000010707e824 */ /* 0x100fe200078e0a13 */
[C---:B------:R-:W-:Y:S01]  /*1070*/  ISETP.GT.U32.AND P6, PT, R19.reuse, R8, PT ;  /* 0x000000081300720c */ /* 0x040fe20003fc4070 */
[----:B------:R-:W-:Y:S02]  /*1080*/  IMAD.MOV R14, RZ, RZ, -R14 ;  /* 0x000000ffff0e7224 */ /* 0x000fe400078e0a0e */
[----:B------:R-:W-:Y:S01]  /*1090*/  @!P2 IMAD.MOV R16, RZ, RZ, -R16 ;  /* 0x000000ffff10a224 */ /* 0x000fe200078e0a10 */
[----:B------:R-:W-:Y:S01]  /*10a0*/  @!P5 LOP3.LUT R16, RZ, R10, RZ, 0x33, !PT ;  /* 0x0000000aff10d212 */ /* 0x000fe200078e33ff */
[C---:B------:R-:W-:Y:S01]  /*10b0*/  IMAD R15, R19.reuse, R21, R20 ;  /* 0x00000015130f7224 */ /* 0x040fe200078e0214 */
[C---:B------:R-:W-:Y:S01]  /*10c0*/  ISETP.GT.U32.AND P5, PT, R19.reuse, R12, PT ;  /* 0x0000000c1300720c */ /* 0x040fe20003fa4070 */
[C---:B------:R-:W-:Y:S01]  /*10d0*/  IMAD R14, R19.reuse, R14, R18 ;  /* 0x0000000e130e7224 */ /* 0x040fe200078e0212 */
[C---:B------:R-:W-:Y:S01]  /*10e0*/  ISETP.GT.U32.AND P2, PT, R19.reuse, R7, PT ;  /* 0x000000071300720c */ /* 0x040fe20003f44070 */
[----:B------:R-:W-:Y:S01]  /*10f0*/  IMAD.MOV.U32 R2, RZ, RZ, R0 ;  /* 0x000000ffff027224 */ /* 0x000fe200078e0000 */
[----:B------:R-:W-:Y:S01]  /*1100*/  CS2R R20, SRZ ;  /* 0x0000000000147805 */ /* 0x000fe2000001ff00 */
[--C-:B------:R-:W-:Y:S01]  /*1110*/  @!P3 IMAD.IADD R6, R6, 0x1, -R19.reuse ;  /* 0x000000010606b824 */ /* 0x100fe200078e0a13 */
[C---:B------:R-:W-:Y:S01]  /*1120*/  ISETP.GT.U32.AND P3, PT, R19.reuse, R15, PT ;  /* 0x0000000f1300720c */ /* 0x040fe20003f64070 */
[----:B------:R-:W-:Y:S01]  /*1130*/  @!P1 IMAD.MOV R2, RZ, RZ, -R2 ;  /* 0x000000ffff029224 */ /* 0x000fe200078e0a02 */
[----:B------:R-:W-:Y:S01]  /*1140*/  ISETP.GT.U32.AND P1, PT, R19, R14, PT ;  /* 0x0000000e1300720c */ /* 0x000fe20003f24070 */
[--C-:B------:R-:W-:Y:S01]  /*1150*/  @!P6 IMAD.IADD R8, R8, 0x1, -R19.reuse ;  /* 0x000000010808e824 */ /* 0x100fe200078e0a13 */
[----:B------:R-:W-:Y:S01]  /*1160*/  ISETP.GE.AND P6, PT, R23, RZ, PT ;  /* 0x000000ff1700720c */ /* 0x000fe20003fc6270 */
[--C-:B------:R-:W-:Y:S01]  /*1170*/  @!P4 IMAD.IADD R3, R3, 0x1, -R19.reuse ;  /* 0x000000010303c824 */ /* 0x100fe200078e0a13 */
[----:B------:R-:W-:Y:S01]  /*1180*/  ISETP.GE.AND P4, PT, R25, RZ, PT ;  /* 0x000000ff1900720c */ /* 0x000fe20003f86270 */
[--C-:B------:R-:W-:Y:S01]  /*1190*/  @!P5 IMAD.IADD R12, R12, 0x1, -R19.reuse ;  /* 0x000000010c0cd824 */ /* 0x100fe200078e0a13 */
[----:B------:R-:W-:Y:S01]  /*11a0*/  LOP3.LUT P5, RZ, R5, 0x100, RZ, 0xc0, !PT ;  /* 0x0000010005ff7812 */ /* 0x000fe200078ac0ff */
[--C-:B------:R-:W-:Y:S01]  /*11b0*/  @!P2 IMAD.IADD R7, R7, 0x1, -R19.reuse ;  /* 0x000000010707a824 */ /* 0x100fe200078e0a13 */
[----:B------:R-:W-:Y:S01]  /*11c0*/  ISETP.GE.AND P2, PT, R13, RZ, PT ;  /* 0x000000ff0d00720c */ /* 0x000fe20003f46270 */
[----:B------:R-:W1:Y:S01]  /*11d0*/  LDC R5, c[0x0][0x3ac] ;  /* 0x0000eb00ff057b82 */ /* 0x000e620000000800 */
[----:B------:R-:W-:Y:S01]  /*11e0*/  SEL R0, RZ, 0x210, !P5 ;  /* 0x00000210ff007807 */ /* 0x000fe20006800000 */
[--C-:B------:R-:W-:Y:S01]  /*11f0*/  @!P3 IMAD.IADD R15, R15, 0x1, -R19.reuse ;  /* 0x000000010f0fb824 */ /* 0x100fe200078e0a13 */
[C---:B------:R-:W-:Y:S01]  /*1200*/  ISETP.GT.U32.AND P3, PT, R19.reuse, R12, PT ;  /* 0x0000000c1300720c */ /* 0x040fe20003f64070 */
[----:B------:R-:W-:Y:S01]  /*1210*/  @!P1 IMAD.IADD R14, R14, 0x1, -R19 ;  /* 0x000000010e0e9824 */ /* 0x000fe200078e0a13 */
[C---:B------:R-:W-:Y:S01]  /*1220*/  ISETP.GT.U32.AND P1, PT, R19.reuse, R8, PT ;  /* 0x000000081300720c */ /* 0x040fe20003f24070 */
[----:B------:R-:W-:Y:S01]  /*1230*/  @!P6 IMAD.MOV R3, RZ, RZ, -R3 ;  /* 0x000000ffff03e224 */ /* 0x000fe200078e0a03 */
[C---:B------:R-:W-:Y:S01]  /*1240*/  ISETP.GT.U32.AND P5, PT, R19.reuse, R15, PT ;  /* 0x0000000f1300720c */ /* 0x040fe20003fa4070 */
[----:B------:R-:W-:Y:S01]  /*1250*/  @!P0 IMAD.MOV R6, RZ, RZ, -R6 ;  /* 0x000000ffff068224 */ /* 0x000fe200078e0a06 */
[----:B------:R-:W-:Y:S01]  /*1260*/  ISETP.GT.U32.AND P6, PT, R19, R14, PT ;  /* 0x0000000e1300720c */ /* 0x000fe20003fc4070 */
[----:B-----5:R-:W-:Y:S01]  /*1270*/  IMAD R16, R16, UR10, RZ ;  /* 0x0000000a10107c24 */ /* 0x020fe2000f8e02ff */
[----:B------:R-:W-:-:S02]  /*1280*/  LOP3.LUT R97, R0, R97, RZ, 0x3c, !PT ;  /* 0x0000006100617212 */ /* 0x000fc400078e3cff */
[----:B------:R-:W-:-:S03]  /*1290*/  LOP3.LUT R0, R27, 0x1000, RZ, 0xc0, !PT ;  /* 0x000010001b007812 */ /* 0x000fc600078ec0ff */
[--C-:B------:R-:W-:Y:S01]  /*12a0*/  @!P3 IMAD.IADD R12, R12, 0x1, -R19.reuse ;  /* 0x000000010c0cb824 */ /* 0x100fe200078e0a13 */
[----:B------:R-:W-:Y:S01]  /*12b0*/  ISETP.GE.AND P3, PT, R24, RZ, PT ;  /* 0x000000ff1800720c */ /* 0x000fe20003f66270 */
[--C-:B------:R-:W-:Y:S01]  /*12c0*/  @!P1 IMAD.IADD R8, R8, 0x1, -R19.reuse ;  /* 0x0000000108089824 */ /* 0x100fe200078e0a13 */
[----:B------:R-:W-:Y:S01]  /*12d0*/  ISETP.GE.AND P1, PT, R22, RZ, PT ;  /* 0x000000ff1600720c */ /* 0x000fe20003f26270 */
[--C-:B------:R-:W-:Y:S01]  /*12e0*/  @!P5 IMAD.IADD R15, R15, 0x1, -R19.reuse ;  /* 0x000000010f0fd824 */ /* 0x100fe200078e0a13 */
[----:B------:R-:W-:Y:S01]  /*12f0*/  ISETP.NE.AND P5, PT, R11, RZ, PT ;  /* 0x000000ff0b00720c */ /* 0x000fe20003fa5270 */
[----:B------:R-:W-:Y:S01]  /*1300*/  @!P6 IMAD.IADD R14, R14, 0x1, -R19 ;  /* 0x000000010e0ee824 */ /* 0x000fe200078e0a13 */
[----:B------:R-:W-:Y:S01]  /*1310*/  ISETP.GE.AND P6, PT, R26, RZ, PT ;  /* 0x000000ff1a00720c */ /* 0x000fe20003fc6270 */
[----:B------:R-:W-:Y:S01]  /*1320*/  @!P4 IMAD.MOV R8, RZ, RZ, -R8 ;  /* 0x000000ffff08c224 */ /* 0x000fe200078e0a08 */
[----:B------:R-:W-:Y:S01]  /*1330*/  LOP3.LUT R11, RZ, R11, RZ, 0x33, !PT ;  /* 0x0000000bff0b7212 */ /* 0x000fe200078e33ff */
[----:B------:R-:W-:Y:S01]  /*1340*/  @!P2 IMAD.MOV R14, RZ, RZ, -R14 ;  /* 0x000000ffff0ea224 */ /* 0x000fe200078e0a0e */
[----:B------:R-:W-:Y:S01]  /*1350*/  IADD3 R0, PT, PT, R17, UR5, R0 ;  /* 0x0000000511007c10 */ /* 0x000fe2000fffe000 */
[----:B-1----:R-:W-:Y:S01]  /*1360*/  IMAD.SHL.U32 R123, R5, 0x20, RZ ;  /* 0x00000020057b7824 */ /* 0x002fe200078e00ff */
[C---:B------:R-:W-:Y:S01]  /*1370*/  SEL R6, R11.reuse, R6, !P5 ;  /* 0x000000060b067207 */ /* 0x040fe20006800000 */
[----:B------:R-:W-:Y:S01]  /*1380*/  @!P3 IMAD.MOV R7, RZ, RZ, -R7 ;  /* 0x000000ffff07b224 */ /* 0x000fe200078e0a07 */
[C---:B------:R-:W-:Y:S01]  /*1390*/  SEL R2, R11.reuse, R2, !P5 ;  /* 0x000000020b027207 */ /* 0x040fe20006800000 */
[----:B------:R-:W-:Y:S01]  /*13a0*/  @!P1 IMAD.MOV R15, RZ, RZ, -R15 ;  /* 0x000000ffff0f9224 */ /* 0x000fe200078e0a0f */
[C---:B------:R-:W-:Y:S01]  /*13b0*/  SEL R3, R11.reuse, R3, !P5 ;  /* 0x000000030b037207 */ /* 0x040fe20006800000 */
[----:B----4-:R-:W-:Y:S01]  /*13c0*/  IMAD R6, R6, UR6, RZ ;  /* 0x0000000606067c24 */ /* 0x010fe2000f8e02ff */
[C---:B------:R-:W-:Y:S01]  /*13d0*/  SEL R7, R11.reuse, R7, !P5 ;  /* 0x000000070b077207 */ /* 0x040fe20006800000 */
[----:B------:R-:W-:Y:S01]  /*13e0*/  @!P6 IMAD.MOV R12, RZ, RZ, -R12 ;  /* 0x000000ffff0ce224 */ /* 0x000fe200078e0a0c */
[C---:B------:R-:W-:Y:S01]  /*13f0*/  SEL R8, R11.reuse, R8, !P5 ;  /* 0x000000080b087207 */ /* 0x040fe20006800000 */
[----:B------:R-:W-:Y:S01]  /*1400*/  IMAD R116, R2, UR6, RZ ;  /* 0x0000000602747c24 */ /* 0x000fe2000f8e02ff */
[----:B------:R-:W-:Y:S01]  /*1410*/  SEL R14, R11, R14, !P5 ;  /* 0x0000000e0b0e7207 */ /* 0x000fe20006800000 */
[----:B------:R-:W-:Y:S01]  /*1420*/  IMAD R7, R7, UR6, RZ ;  /* 0x0000000607077c24 */ /* 0x000fe2000f8e02ff */
[----:B------:R-:W-:Y:S01]  /*1430*/  SEL R12, R11, R12, !P5 ;  /* 0x0000000c0b0c7207 */ /* 0x000fe20006800000 */
[----:B------:R-:W-:Y:S01]  /*1440*/  IMAD R115, R3, UR6, RZ ;  /* 0x0000000603737c24 */ /* 0x000fe2000f8e02ff */
[----:B------:R-:W-:Y:S01]  /*1450*/  SEL R11, R11, R15, !P5 ;  /* 0x0000000f0b0b7207 */ /* 0x000fe20006800000 */
[----:B------:R-:W-:Y:S01]  /*1460*/  IMAD R8, R8, UR6, RZ ;  /* 0x0000000608087c24 */ /* 0x000fe2000f8e02ff */
[----:B------:R-:W-:Y:S01]  /*1470*/  LEA R112, P2, R6, UR14, 0x1 ;  /* 0x0000000e06707c11 */ /* 0x000fe2000f8408ff */
[----:B------:R-:W-:Y:S01]  /*1480*/  IMAD R12, R12, UR6, RZ ;  /* 0x000000060c0c7c24 */ /* 0x000fe2000f8e02ff */
[----:B------:R-:W-:Y:S01]  /*1490*/  LEA R110, P3, R7, UR14, 0x1 ;  /* 0x0000000e076e7c11 */ /* 0x000fe2000f8608ff */
[----:B------:R-:W-:Y:S01]  /*14a0*/  IMAD R14, R14, UR6, RZ ;  /* 0x000000060e0e7c24 */ /* 0x000fe2000f8e02ff */
[----:B------:R-:W-:Y:S01]  /*14b0*/  LEA R2, P6, R16, UR12, 0x1 ;  /* 0x0000000c10027c11 */ /* 0x000fe2000f8c08ff */
[----:B------:R-:W-:Y:S01]  /*14c0*/  IMAD R11, R11, UR6, RZ ;  /* 0x000000060b0b7c24 */ /* 0x000fe2000f8e02ff */
[----:B------:R-:W-:Y:S01]  /*14d0*/  LEA R117, P0, R116, UR14, 0x1 ;  /* 0x0000000e74757c11 */ /* 0x000fe2000f8008ff */
[----:B------:R-:W-:Y:S01]  /*14e0*/  IMAD R122, R120, R5, RZ ;  /* 0x00000005787a7224 */ /* 0x000fe200078e02ff */
[----:B------:R-:W-:Y:S01]  /*14f0*/  LEA.HI.X.SX32 R113, R6, UR15, 0x1, P2 ;  /* 0x0000000f06717c11 */ /* 0x000fe200090f0eff */
[-C--:B0-----:R-:W-:Y:S01]  /*1500*/  IMAD R6, R90, R4.reuse, RZ ;  /* 0x000000045a067224 */ /* 0x081fe200078e02ff */
[----:B------:R-:W-:Y:S01]  /*1510*/  LEA.HI.X.SX32 R111, R7, UR15, 0x1, P3 ;  /* 0x0000000f076f7c11 */ /* 0x000fe200098f0eff */
[-C--:B------:R-:W-:Y:S01]  /*1520*/  IMAD R7, R121, R4.reuse, RZ ;  /* 0x0000000479077224 */ /* 0x080fe200078e02ff */
[----:B------:R-:W-:Y:S01]  /*1530*/  LEA.HI.X.SX32 R3, R16, UR13, 0x1, P6 ;  /* 0x0000000d10037c11 */ /* 0x000fe2000b0f0eff */
[-C--:B------:R-:W-:Y:S01]  /*1540*/  IMAD R5, R89, R4.reuse, RZ ;  /* 0x0000000459057224 */ /* 0x080fe200078e02ff */
[----:B------:R-:W-:Y:S01]  /*1550*/  LEA.HI.X.SX32 R116, R116, UR15, 0x1, P0 ;  /* 0x0000000f74747c11 */ /* 0x000fe200080f0eff */
[----:B------:R-:W-:Y:S01]  /*1560*/  USHF.R.S32.HI UR6, URZ, 0x1f, UR4 ;  /* 0x0000001fff067899 */ /* 0x000fe20008011404 */
[-C--:B------:R-:W-:Y:S01]  /*1570*/  IMAD R7, R88, R4.reuse, RZ ;  /* 0x0000000458077224 */ /* 0x080fe200078e02ff */
[----:B------:R-:W-:Y:S01]  /*1580*/  LEA R114, P1, R115, UR14, 0x1 ;  /* 0x0000000e73727c11 */ /* 0x000fe2000f8208ff */
        /* <DEDUP_REMOVED lines=9> */
[----:B------:R-:W-:Y:S01]  /*1620*/  ULEA.HI UR6, UR6, UR4, URZ, 0x5 ;  /* 0x0000000406067291 */ /* 0x000fe2000f8f28ff */
[-C--:B------:R-:W-:Y:S01]  /*1630*/  IMAD R7, R50, R4.reuse, RZ ;  /* 0x0000000432077224 */ /* 0x080fe200078e02ff */
[----:B------:R-:W-:Y:S01]  /*1640*/  LEA.HI.X.SX32 R115, R115, UR15, 0x1, P1 ;  /* 0x0000000f73737c11 */ /* 0x000fe200088f0eff */
        /* <DEDUP_REMOVED lines=9> */
[----:B------:R-:W-:Y:S01]  /*16e0*/  CS2R R24, SRZ ;  /* 0x0000000000187805 */ /* 0x000fe2000001ff00 */
[----:B------:R-:W-:Y:S01]  /*16f0*/  IMAD R4, R40, R4, RZ ;  /* 0x0000000428047224 */ /* 0x000fe200078e02ff */
[----:B------:R-:W-:-:S02]  /*1700*/  CS2R R26, SRZ ;  /* 0x00000000001a7805 */ /* 0x000fc4000001ff00 */
[----:B------:R-:W-:Y:S02]  /*1710*/  CS2R R22, SRZ ;  /* 0x0000000000167805 */ /* 0x000fe4000001ff00 */
[----:B------:R-:W-:Y:S02]  /*1720*/  CS2R R16, SRZ ;  /* 0x0000000000107805 */ /* 0x000fe4000001ff00 */
[----:B------:R-:W-:Y:S02]  /*1730*/  CS2R R18, SRZ ;  /* 0x0000000000127805 */ /* 0x000fe4000001ff00 */
[----:B------:R-:W-:Y:S02]  /*1740*/  CS2R R52, SRZ ;  /* 0x0000000000347805 */ /* 0x000fe4000001ff00 */
[----:B------:R-:W-:Y:S02]  /*1750*/  CS2R R54, SRZ ;  /* 0x0000000000367805 */ /* 0x000fe4000001ff00 */
[C---:B------:R-:W-:Y:S01]  /*1760*/  LOP3.LUT R6, R97.reuse, 0x20, RZ, 0x3c, !PT ;  /* 0x0000002061067812 */ /* 0x040fe200078e3cff */
[----:B------:R-:W-:Y:S01]  /*1770*/  USHF.R.S32.HI UR6, URZ, 0x5, UR6 ;  /* 0x00000005ff067899 */ /* 0x000fe20008011406 */
[----:B------:R-:W-:-:S02]  /*1780*/  LOP3.LUT R5, R97, 0x40, RZ, 0x3c, !PT ;  /* 0x0000004061057812 */ /* 0x000fc400078e3cff */
[----:B------:R-:W-:-:S09]  /*1790*/  LOP3.LUT R4, R97, 0x60, RZ, 0x3c, !PT ;  /* 0x0000006061047812 */ /* 0x000fd200078e3cff */
.L_x_2:
[----:B------:R-:W0:Y:S01]  /*17a0*/  LDC R4, c[0x0][0x3a8] ;  /* 0x0000ea00ff047b82 */ /* 0x000e220000000800 */
[C---:B------:R-:W-:Y:S02]  /*17b0*/  ISETP.GE.AND P0, PT, R121.reuse, UR7, PT ;  /* 0x0000000779007c0c */ /* 0x040fe4000bf06270 */
[----:B------:R-:W-:Y:S02]  /*17c0*/  PRMT R88, RZ, 0x7610, R88 ;  /* 0x00007610ff587816 */ /* 0x000fe40000000058 */
[C---:B------:R-:W-:Y:S02]  /*17d0*/  LOP3.LUT R7, R121.reuse, 0x8, RZ, 0xfc, !PT ;  /* 0x0000000879077812 */ /* 0x040fe400078efcff */
[C---:B------:R-:W-:Y:S01]  /*17e0*/  LOP3.LUT R6, R121.reuse, 0x2, RZ, 0xfc, !PT ;  /* 0x0000000279067812 */ /* 0x040fe200078efcff */
[----:B------:R-:W1:Y:S01]  /*17f0*/  LDC R13, c[0x0][0x3a8] ;  /* 0x0000ea00ff0d7b82 */ /* 0x000e620000000800 */
[----:B------:R-:W-:-:S07]  /*1800*/  LOP3.LUT R9, R121, 0x4, RZ, 0xfc, !PT ;  /* 0x0000000479097812 */ /* 0x000fce00078efcff */
[----:B------:R-:W2:Y:S01]  /*1810*/  LDC R43, c[0x0][0x3a8] ;  /* 0x0000ea00ff2b7b82 */ /* 0x000ea20000000800 */
[C---:B0-----:R-:W-:Y:S01]  /*1820*/  IMAD R4, R121.reuse, R4, RZ ;  /* 0x0000000479047224 */ /* 0x041fe200078e02ff */
[----:B------:R-:W-:-:S06]  /*1830*/  LOP3.LUT R8, R121, 0x6, RZ, 0xfc, !PT ;  /* 0x0000000679087812 */ /* 0x000fcc00078efcff */
[----:B------:R-:W0:Y:S01]  /*1840*/  LDC R95, c[0x0][0x3a8] ;  /* 0x0000ea00ff5f7b82 */ /* 0x000e220000000800 */
[----:B------:R-:W-:-:S05]  /*1850*/  IMAD.WIDE R4, R4, 0x2, R2 ;  /* 0x0000000204047825 */ /* 0x000fca00078e0202 */
[----:B------:R3:W4:Y:S01]  /*1860*/  @!P0 LDG.E.U16 R88, desc[UR8][R4.64] ;  /* 0x0000000804588981 */ /* 0x000722000c1e1500 */
[----:B------:R-:W-:Y:S01]  /*1870*/  ISETP.GE.AND P4, PT, R7, UR7, PT ;  /* 0x0000000707007c0c */ /* 0x000fe2000bf86270 */
[----:B------:R-:W5:Y:S01]  /*1880*/  LDC R101, c[0x0][0x3a8] ;  /* 0x0000ea00ff657b82 */ /* 0x000f620000000800 */
[----:B------:R-:W-:Y:S02]  /*1890*/  ISETP.GE.AND P1, PT, R6, UR7, PT ;  /* 0x0000000706007c0c */ /* 0x000fe4000bf26270 */
[----:B------:R-:W-:Y:S02]  /*18a0*/  ISETP.GE.AND P2, PT, R9, UR7, PT ;  /* 0x0000000709007c0c */ /* 0x000fe4000bf46270 */
[C---:B------:R-:W-:Y:S02]  /*18b0*/  LOP3.LUT R6, R121.reuse, 0xa, RZ, 0xfc, !PT ;  /* 0x0000000a79067812 */ /* 0x040fe400078efcff */
[----:B------:R-:W-:Y:S01]  /*18c0*/  LOP3.LUT R12, R121, 0x6, RZ, 0xfc, !PT ;  /* 0x00000006790c7812 */ /* 0x000fe200078efcff */
[----:B------:R-:W0:Y:S01]  /*18d0*/  LDC R7, c[0x0][0x3a8] ;  /* 0x0000ea00ff077b82 */ /* 0x000e220000000800 */
[----:B------:R-:W-:-:S02]  /*18e0*/  ISETP.GE.AND P0, PT, R6, UR7, PT ;  /* 0x0000000706007c0c */ /* 0x000fc4000bf06270 */
[C---:B------:R-:W-:Y:S01]  /*18f0*/  LOP3.LUT R6, R121.reuse, 0x4, RZ, 0xfc, !PT ;  /* 0x0000000479067812 */ /* 0x040fe200078efcff */
[----:B-1----:R-:W-:Y:S01]  /*1900*/  IMAD R12, R12, R13, RZ ;  /* 0x0000000d0c0c7224 */ /* 0x002fe200078e02ff */
[----:B------:R-:W-:Y:S02]  /*1910*/  ISETP.GE.AND P3, PT, R8, UR7, PT ;  /* 0x0000000708007c0c */ /* 0x000fe4000bf66270 */
[C---:B------:R-:W-:Y:S01]  /*1920*/  LOP3.LUT R42, R121.reuse, 0xa, RZ, 0xfc, !PT ;  /* 0x0000000a792a7812 */ /* 0x040fe200078efcff */
[----:B------:R-:W1:Y:S01]  /*1930*/  LDC R9, c[0x0][0x3a8] ;  /* 0x0000ea00ff097b82 */ /* 0x000e620000000800 */
[C---:B------:R-:W-:Y:S01]  /*1940*/  LOP3.LUT R8, R121.reuse, 0x2, RZ, 0xfc, !PT ;  /* 0x0000000279087812 */ /* 0x040fe200078efcff */
[----:B------:R-:W-:Y:S01]  /*1950*/  IMAD.WIDE R12, R12, 0x2, R2 ;  /* 0x000000020c0c7825 */ /* 0x000fe200078e0202 */
[----:B------:R-:W-:Y:S02]  /*1960*/  PRMT R10, RZ, 0x7610, R10 ;  /* 0x00007610ff0a7816 */ /* 0x000fe4000000000a */
[----:B------:R-:W-:Y:S01]  /*1970*/  PRMT R14, RZ, 0x7610, R14 ;  /* 0x00007610ff0e7816 */ /* 0x000fe2000000000e */
[----:B--2---:R-:W-:Y:S01]  /*1980*/  IMAD R42, R42, R43, RZ ;  /* 0x0000002b2a2a7224 */ /* 0x004fe200078e02ff */
[----:B------:R-:W-:Y:S01]  /*1990*/  PRMT R48, RZ, 0x7610, R48 ;  /* 0x00007610ff307816 */ /* 0x000fe20000000030 */
[----:B------:R-:W2:Y:S01]  /*19a0*/  LDC R100, c[0x0][0x3a8] ;  /* 0x0000ea00ff647b82 */ /* 0x000ea20000000800 */
[----:B0-----:R-:W-:Y:S01]  /*19b0*/  IMAD R6, R6, R7, RZ ;  /* 0x0000000706067224 */ /* 0x001fe200078e02ff */
[----:B------:R-:W4:Y:S06]  /*19c0*/  @!P3 LDG.E.U16 R10, desc[UR8][R12.64] ;  /* 0x000000080c0ab981 */ /* 0x000f2c000c1e1500 */
[----:B------:R-:W0:Y:S01]  /*19d0*/  LDC R7, c[0x0][0x3a8] ;  /* 0x0000ea00ff077b82 */ /* 0x000e220000000800 */
[----:B------:R-:W-:Y:S01]  /*19e0*/  LOP3.LUT R43, R121, 0x10, RZ, 0xfc, !PT ;  /* 0x00000010792b7812 */ /* 0x000fe200078efcff */
[----:B-1----:R-:W-:-:S03]  /*19f0*/  IMAD R8, R8, R9, RZ ;  /* 0x0000000908087224 */ /* 0x002fc600078e02ff */
[----:B------:R-:W-:-:S03]  /*1a00*/  ISETP.GE.AND P3, PT, R43, UR7, PT ;  /* 0x000000072b007c0c */ /* 0x000fc6000bf66270 */
[----:B------:R-:W1:Y:S01]  /*1a10*/  LDC R51, c[0x0][0x3a8] ;  /* 0x0000ea00ff337b82 */ /* 0x000e620000000800 */
[----:B---3--:R-:W-:-:S04]  /*1a20*/  IMAD.WIDE R4, R8, 0x2, R2 ;  /* 0x0000000208047825 */ /* 0x008fc800078e0202 */
[----:B------:R-:W-:Y:S01]  /*1a30*/  IMAD.WIDE R8, R6, 0x2, R2 ;  /* 0x0000000206087825 */ /* 0x000fe200078e0202 */
[C---:B------:R-:W-:Y:S02]  /*1a40*/  LOP3.LUT R6, R121.reuse, 0x8, RZ, 0xfc, !PT ;  /* 0x0000000879067812 */ /* 0x040fe400078efcff */
[----:B------:R-:W3:Y:S01]  /*1a50*/  LDC R43, c[0x0][0x3a8] ;  /* 0x0000ea00ff2b7b82 */ /* 0x000ee20000000800 */
[----:B------:R-:W-:Y:S01]  /*1a60*/  LOP3.LUT R94, R121, 0xc, RZ, 0xfc, !PT ;  /* 0x0000000c795e7812 */ /* 0x000fe200078efcff */
[----:B------:R0:W4:Y:S04]  /*1a70*/  @!P1 LDG.E.U16 R48, desc[UR8][R4.64] ;  /* 0x0000000804309981 */ /* 0x000128000c1e1500 */
[----:B------:R0:W4:Y:S02]  /*1a80*/  @!P2 LDG.E.U16 R14, desc[UR8][R8.64] ;  /* 0x00000008080ea981 */ /* 0x000124000c1e1500 */
[----:B0-----:R-:W-:Y:S01]  /*1a90*/  IMAD R6, R6, R7, RZ ;  /* 0x0000000706067224 */ /* 0x001fe200078e02ff */
[----:B------:R-:W-:-:S02]  /*1aa0*/  PRMT R41, RZ, 0x7610, R41 ;  /* 0x00007610ff297816 */ /* 0x000fc40000000029 */
[----:B------:R-:W-:Y:S01]  /*1ab0*/  PRMT R5, RZ, 0x7610, R5 ;  /* 0x00007610ff057816 */ /* 0x000fe20000000005 */
[----:B------:R-:W-:Y:S01]  /*1ac0*/  IMAD.WIDE R8, R42, 0x2, R2 ;  /* 0x000000022a087825 */ /* 0x000fe200078e0202 */
[----:B------:R-:W-:-:S03]  /*1ad0*/  LOP3.LUT R42, R121, 0xc, RZ, 0xfc, !PT ;  /* 0x0000000c792a7812 */ /* 0x000fc600078efcff */
[----:B------:R-:W-:Y:S01]  /*1ae0*/  IMAD.WIDE R6, R6, 0x2, R2 ;  /* 0x0000000206067825 */ /* 0x000fe200078e0202 */
[----:B------:R-:W-:Y:S01]  /*1af0*/  ISETP.GE.AND P1, PT, R42, UR7, PT ;  /* 0x000000072a007c0c */ /* 0x000fe2000bf26270 */
[----:B------:R-:W4:Y:S01]  /*1b00*/  @!P0 LDG.E.U16 R41, desc[UR8][R8.64] ;  /* 0x0000000808298981 */ /* 0x000f22000c1e1500 */
[C---:B------:R-:W-:Y:S01]  /*1b10*/  LOP3.LUT R42, R121.reuse, 0x12, RZ, 0xfc, !PT ;  /* 0x00000012792a7812 */ /* 0x040fe200078efcff */
[----:B------:R-:W-:Y:S01]  /*1b20*/  IMAD R94, R94, R95, RZ ;  /* 0x0000005f5e5e7224 */ /* 0x000fe200078e02ff */
[C---:B------:R-:W-:Y:S01]  /*1b30*/  LOP3.LUT R50, R121.reuse, 0xe, RZ, 0xfc, !PT ;  /* 0x0000000e79327812 */ /* 0x040fe200078efcff */
[----:B------:R0:W4:Y:S01]  /*1b40*/  @!P4 LDG.E.U16 R5, desc[UR8][R6.64] ;  /* 0x000000080605c981 */ /* 0x000122000c1e1500 */
[----:B------:R-:W-:Y:S02]  /*1b50*/  ISETP.GE.AND P0, PT, R42, UR7, PT ;  /* 0x000000072a007c0c */ /* 0x000fe4000bf06270 */
[----:B------:R-:W-:Y:S02]  /*1b60*/  LOP3.LUT R42, R121, 0xe, RZ, 0xfc, !PT ;  /* 0x0000000e792a7812 */ /* 0x000fe400078efcff */
[----:B------:R-:W-:-:S02]  /*1b70*/  ISETP.GE.AND P2, PT, R50, UR7, PT ;  /* 0x0000000732007c0c */ /* 0x000fc4000bf46270 */
[----:B------:R-:W-:Y:S01]  /*1b80*/  PRMT R13, RZ, 0x7610, R13 ;  /* 0x00007610ff0d7816 */ /* 0x000fe2000000000d */
[----:B0-----:R-:W-:Y:S01]  /*1b90*/  IMAD.WIDE R6, R94, 0x2, R2 ;  /* 0x000000025e067825 */ /* 0x001fe200078e0202 */
[----:B------:R-:W-:-:S03]  /*1ba0*/  LOP3.LUT R94, R121, 0x12, RZ, 0xfc, !PT ;  /* 0x00000012795e7812 */ /* 0x000fc600078efcff */
[----:B---3--:R-:W-:Y:S01]  /*1bb0*/  IMAD R42, R42, R43, RZ ;  /* 0x0000002b2a2a7224 */ /* 0x008fe200078e02ff */
[----:B------:R-:W-:Y:S01]  /*1bc0*/  PRMT R9, RZ, 0x7610, R9 ;  /* 0x00007610ff097816 */ /* 0x000fe20000000009 */
[----:B-----5:R-:W-:Y:S01]  /*1bd0*/  IMAD R94, R94, R101, RZ ;  /* 0x000000655e5e7224 */ /* 0x020fe200078e02ff */
[----:B------:R0:W3:Y:S01]  /*1be0*/  @!P1 LDG.E.U16 R13, desc[UR8][R6.64] ;  /* 0x00000008060d9981 */ /* 0x0000e2000c1e1500 */
[----:B------:R-:W-:-:S05]  /*1bf0*/  IMAD.WIDE R42, R42, 0x2, R2 ;  /* 0x000000022a2a7825 */ /* 0x000fca00078e0202 */
[----:B------:R5:W3:Y:S01]  /*1c00*/  @!P2 LDG.E.U16 R9, desc[UR8][R42.64] ;  /* 0x000000082a09a981 */ /* 0x000ae2000c1e1500 */
[----:B0-----:R-:W-:Y:S01]  /*1c10*/  IMAD.WIDE R6, R94, 0x2, R2 ;  /* 0x000000025e067825 */ /* 0x001fe200078e0202 */
[----:B------:R-:W-:-:S04]  /*1c20*/  LOP3.LUT R94, R121, 0x18, RZ, 0xfc, !PT ;  /* 0x00000018795e7812 */ /* 0x000fc800078efcff */
[----:B------:R-:W-:Y:S02]  /*1c30*/  ISETP.GE.AND P2, PT, R94, UR7, PT ;  /* 0x000000075e007c0c */ /* 0x000fe4000bf46270 */
[----:B------:R-:W0:Y:S01]  /*1c40*/  LDC R94, c[0x0][0x3a8] ;  /* 0x0000ea00ff5e7b82 */ /* 0x000e220000000800 */
[----:B------:R-:W-:-:S04]  /*1c50*/  LOP3.LUT R93, R121, 0x14, RZ, 0xfc, !PT ;  /* 0x00000014795d7812 */ /* 0x000fc800078efcff */
[----:B------:R-:W-:Y:S02]  /*1c60*/  ISETP.GE.AND P4, PT, R93, UR7, PT ;  /* 0x000000075d007c0c */ /* 0x000fe4000bf86270 */
[----:B------:R-:W-:Y:S02]  /*1c70*/  LOP3.LUT R93, R121, 0x16, RZ, 0xfc, !PT ;  /* 0x00000016795d7812 */ /* 0x000fe400078efcff */
[----:B------:R-:W-:Y:S02]  /*1c80*/  PRMT R40, RZ, 0x7610, R40 ;  /* 0x00007610ff287816 */ /* 0x000fe40000000028 */
[----:B------:R-:W-:Y:S02]  /*1c90*/  ISETP.GE.AND P1, PT, R93, UR7, PT ;  /* 0x000000075d007c0c */ /* 0x000fe4000bf26270 */
[----:B------:R-:W-:Y:S02]  /*1ca0*/  LOP3.LUT R93, R121, 0x1a, RZ, 0xfc, !PT ;  /* 0x0000001a795d7812 */ /* 0x000fe400078efcff */
[----:B------:R-:W3:Y:S02]  /*1cb0*/  @!P0 LDG.E.U16 R40, desc[UR8][R6.64] ;  /* 0x0000000806288981 */ /* 0x000ee4000c1e1500 */
[----:B------:R-:W-:-:S02]  /*1cc0*/  ISETP.GE.AND P0, PT, R93, UR7, PT ;  /* 0x000000075d007c0c */ /* 0x000fc4000bf06270 */
[----:B------:R-:W-:-:S05]  /*1cd0*/  LOP3.LUT R93, R121, 0x18, RZ, 0xfc, !PT ;  /* 0x00000018795d7812 */ /* 0x000fca00078efcff */
[----:B0-----:R-:W-:Y:S02]  /*1ce0*/  IMAD R93, R93, R94, RZ ;  /* 0x0000005e5d5d7224 */ /* 0x001fe400078e02ff */
[----:B------:R-:W0:Y:S01]  /*1cf0*/  LDC R94, c[0x0][0x3a8] ;  /* 0x0000ea00ff5e7b82 */ /* 0x000e220000000800 */
[----:B------:R-:W-:Y:S02]  /*1d00*/  LOP3.LUT R95, R121, 0x14, RZ, 0xfc, !PT ;  /* 0x00000014795f7812 */ /* 0x000fe400078efcff */
[----:B------:R-:W-:-:S03]  /*1d10*/  PRMT R12, RZ, 0x7610, R12 ;  /* 0x00007610ff0c7816 */ /* 0x000fc6000000000c */
[----:B--2---:R-:W-:Y:S02]  /*1d20*/  IMAD R95, R95, R100, RZ ;  /* 0x000000645f5f7224 */ /* 0x004fe400078e02ff */
[----:B------:R-:W2:Y:S02]  /*1d30*/  LDC R100, c[0x0][0x3a8] ;  /* 0x0000ea00ff647b82 */ /* 0x000ea40000000800 */
[----:B-----5:R-:W-:-:S05]  /*1d40*/  IMAD.WIDE R42, R95, 0x2, R2 ;  /* 0x000000025f2a7825 */ /* 0x020fca00078e0202 */
[----:B------:R5:W3:Y:S02]  /*1d50*/  @!P4 LDG.E.U16 R12, desc[UR8][R42.64] ;  /* 0x000000082a0cc981 */ /* 0x000ae4000c1e1500 */
[----:B-----5:R-:W-:Y:S01]  /*1d60*/  IMAD.WIDE R42, R93, 0x2, R2 ;  /* 0x000000025d2a7825 */ /* 0x020fe200078e0202 */
[----:B------:R-:W-:-:S05]  /*1d70*/  LOP3.LUT R93, R121, 0x1a, RZ, 0xfc, !PT ;  /* 0x0000001a795d7812 */ /* 0x000fca00078efcff */
[----:B0-----:R-:W-:Y:S02]  /*1d80*/  IMAD R93, R93, R94, RZ ;  /* 0x0000005e5d5d7224 */ /* 0x001fe400078e02ff */
[----:B------:R-:W0:Y:S01]  /*1d90*/  LDC R94, c[0x0][0x3a8] ;  /* 0x0000ea00ff5e7b82 */ /* 0x000e220000000800 */
[----:B------:R-:W-:Y:S02]  /*1da0*/  LOP3.LUT R95, R121, 0x16, RZ, 0xfc, !PT ;  /* 0x00000016795f7812 */ /* 0x000fe400078efcff */
[----:B------:R-:W-:-:S03]  /*1db0*/  PRMT R8, RZ, 0x7610, R8 ;  /* 0x00007610ff087816 */ /* 0x000fc60000000008 */
[----:B--2---:R-:W-:-:S04]  /*1dc0*/  IMAD R95, R95, R100, RZ ;  /* 0x000000645f5f7224 */ /* 0x004fc800078e02ff */
[----:B------:R-:W-:-:S05]  /*1dd0*/  IMAD.WIDE R6, R95, 0x2, R2 ;  /* 0x000000025f067825 */ /* 0x000fca00078e0202 */
[----:B------:R2:W5:Y:S02]  /*1de0*/  @!P1 LDG.E.U16 R8, desc[UR8][R6.64] ;  /* 0x0000000806089981 */ /* 0x000564000c1e1500 */
[----:B--2---:R-:W-:Y:S01]  /*1df0*/  IMAD.WIDE R6, R93, 0x2, R2 ;  /* 0x000000025d067825 */ /* 0x004fe200078e0202 */
[----:B------:R-:W-:-:S05]  /*1e00*/  LOP3.LUT R93, R121, 0x1c, RZ, 0xfc, !PT ;  /* 0x0000001c795d7812 */ /* 0x000fca00078efcff */
[----:B0-----:R-:W-:Y:S02]  /*1e10*/  IMAD R93, R93, R94, RZ ;  /* 0x0000005e5d5d7224 */ /* 0x001fe400078e02ff */
[----:B------:R-:W0:Y:S01]  /*1e20*/  LDC R94, c[0x0][0x3a8] ;  /* 0x0000ea00ff5e7b82 */ /* 0x000e220000000800 */
[----:B------:R-:W-:Y:S02]  /*1e30*/  LOP3.LUT R95, R121, 0x1c, RZ, 0xfc, !PT ;  /* 0x0000001c795f7812 */ /* 0x000fe400078efcff */
[----:B------:R-:W-:Y:S02]  /*1e40*/  PRMT R15, RZ, 0x7610, R15 ;  /* 0x00007610ff0f7816 */ /* 0x000fe4000000000f */
[----:B------:R-:W-:Y:S02]  /*1e50*/  ISETP.GE.AND P1, PT, R95, UR7, PT ;  /* 0x000000075f007c0c */ /* 0x000fe4000bf26270 */
[C---:B------:R-:W-:Y:S02]  /*1e60*/  LOP3.LUT R95, R121.reuse, 0x1e, RZ, 0xfc, !PT ;  /* 0x0000001e795f7812 */ /* 0x040fe400078efcff */
[----:B------:R2:W3:Y:S01]  /*1e70*/  @!P0 LDG.E.U16 R15, desc[UR8][R6.64] ;  /* 0x00000008060f8981 */ /* 0x0004e2000c1e1500 */
[----:B------:R-:W-:-:S02]  /*1e80*/  LOP3.LUT R50, R121, 0x10, RZ, 0xfc, !PT ;  /* 0x0000001079327812 */ /* 0x000fc400078efcff */
[----:B------:R-:W-:Y:S02]  /*1e90*/  ISETP.GE.AND P0, PT, R95, UR7, PT ;  /* 0x000000075f007c0c */ /* 0x000fe4000bf06270 */
[----:B------:R-:W-:Y:S02]  /*1ea0*/  PRMT R11, RZ, 0x7610, R11 ;  /* 0x00007610ff0b7816 */ /* 0x000fe4000000000b */
[----:B------:R-:W-:Y:S01]  /*1eb0*/  PRMT R49, RZ, 0x7610, R49 ;  /* 0x00007610ff317816 */ /* 0x000fe20000000031 */
[----:B--2---:R-:W-:Y:S01]  /*1ec0*/  IMAD.WIDE R6, R93, 0x2, R2 ;  /* 0x000000025d067825 */ /* 0x004fe200078e0202 */
[----:B------:R-:W-:Y:S02]  /*1ed0*/  LOP3.LUT R93, R121, 0x1e, RZ, 0xfc, !PT ;  /* 0x0000001e795d7812 */ /* 0x000fe400078efcff */
[----:B------:R-:W-:Y:S01]  /*1ee0*/  PRMT R4, RZ, 0x7610, R4 ;  /* 0x00007610ff047816 */ /* 0x000fe20000000004 */
[----:B-1----:R-:W-:Y:S01]  /*1ef0*/  IMAD R50, R50, R51, RZ ;  /* 0x0000003332327224 */ /* 0x002fe200078e02ff */
[----:B------:R1:W2:Y:S01]  /*1f00*/  @!P1 LDG.E.U16 R11, desc[UR8][R6.64] ;  /* 0x00000008060b9981 */ /* 0x0002a2000c1e1500 */
[----:B0-----:R-:W-:-:S02]  /*1f10*/  IMAD R93, R93, R94, RZ ;  /* 0x0000005e5d5d7224 */ /* 0x001fc400078e02ff */
[----:B------:R-:W-:Y:S01]  /*1f20*/  IMAD.WIDE R50, R50, 0x2, R2 ;  /* 0x0000000232327825 */ /* 0x000fe200078e0202 */
[----:B------:R0:W2:Y:S04]  /*1f30*/  @!P2 LDG.E.U16 R49, desc[UR8][R42.64] ;  /* 0x000000082a31a981 */ /* 0x0000a8000c1e1500 */
[----:B------:R-:W3:Y:S01]  /*1f40*/  @!P3 LDG.E.U16 R4, desc[UR8][R50.64] ;  /* 0x000000083204b981 */ /* 0x000ee2000c1e1500 */
[----:B-1----:R-:W-:Y:S01]  /*1f50*/  PRMT R7, RZ, 0x7610, R7 ;  /* 0x00007610ff077816 */ /* 0x002fe20000000007 */
[----:B0-----:R-:W-:-:S05]  /*1f60*/  IMAD.WIDE R42, R93, 0x2, R2 ;  /* 0x000000025d2a7825 */ /* 0x001fca00078e0202 */
[----:B------:R0:W5:Y:S01]  /*1f70*/  @!P0 LDG.E.U16 R7, desc[UR8][R42.64] ;  /* 0x000000082a078981 */ /* 0x000162000c1e1500 */
[----:B------:R-:W-:Y:S01]  /*1f80*/  BAR.SYNC.DEFER_BLOCKING 0x0 ;  /* 0x0000000000007b1d */ /* 0x000fe20000010000 */
[-C--:B------:R-:W-:Y:S02]  /*1f90*/  LOP3.LUT R99, R99, R98.reuse, RZ, 0x3c, !PT ;  /* 0x0000006263637212 */ /* 0x080fe400078e3cff */
[----:B------:R-:W-:Y:S02]  /*1fa0*/  ISETP.GE.AND P1, PT, R120, UR7, PT ;  /* 0x0000000778007c0c */ /* 0x000fe4000bf26270 */
[----:B------:R-:W-:-:S04]  /*1fb0*/  LOP3.LUT R98, R99, R98, RZ, 0x3c, !PT ;  /* 0x0000006263627212 */ /* 0x000fc800078e3cff */
[----:B------:R-:W-:Y:S02]  /*1fc0*/  LOP3.LUT R99, R99, R98, RZ, 0x3c, !PT ;  /* 0x0000006263637212 */ /* 0x000fe400078e3cff */
[----:B------:R-:W-:Y:S01]  /*1fd0*/  PRMT R6, RZ, 0x7610, R6 ;  /* 0x00007610ff067816 */ /* 0x000fe20000000006 */
[C---:B0-----:R-:W-:Y:S01]  /*1fe0*/  IMAD.WIDE R42, R122.reuse, 0x2, R98 ;  /* 0x000000027a2a7825 */ /* 0x041fe200078e0262 */
[----:B------:R-:W-:Y:S02]  /*1ff0*/  PRMT R50, RZ, 0x7610, R50 ;  /* 0x00007610ff327816 */ /* 0x000fe40000000032 */
[----:B------:R-:W-:Y:S02]  /*2000*/  PRMT R51, RZ, 0x7610, R51 ;  /* 0x00007610ff337816 */ /* 0x000fe40000000033 */
[----:B------:R0:W5:Y:S02]  /*2010*/  @!P1 LDG.E.U16 R6, desc[UR8][R42.64] ;  /* 0x000000082a069981 */ /* 0x000164000c1e1500 */
[----:B0-----:R-:W-:-:S05]  /*2020*/  IMAD.WIDE R42, R122, 0x2, R104 ;  /* 0x000000027a2a7825 */ /* 0x001fca00078e0268 */
[----:B------:R0:W5:Y:S01]  /*2030*/  @!P1 LDG.E.U16 R50, desc[UR8][R42.64] ;  /* 0x000000082a329981 */ /* 0x000162000c1e1500 */
[----:B------:R-:W-:Y:S01]  /*2040*/  PRMT R89, RZ, 0x7610, R89 ;  /* 0x00007610ff597816 */ /* 0x000fe20000000059 */
[----:B0-----:R-:W-:-:S05]  /*2050*/  IMAD.WIDE R42, R122, 0x2, R106 ;  /* 0x000000027a2a7825 */ /* 0x001fca00078e026a */
[----:B------:R0:W5:Y:S01]  /*2060*/  @!P1 LDG.E.U16 R51, desc[UR8][R42.64] ;  /* 0x000000082a339981 */ /* 0x000162000c1e1500 */
[----:B------:R-:W-:Y:S01]  /*2070*/  PRMT R90, RZ, 0x7610, R90 ;  /* 0x00007610ff5a7816 */ /* 0x000fe2000000005a */
[----:B0-----:R-:W-:-:S05]  /*2080*/  IMAD.WIDE R42, R122, 0x2, R108 ;  /* 0x000000027a2a7825 */ /* 0x001fca00078e026c */
[----:B------:R0:W5:Y:S01]  /*2090*/  @!P1 LDG.E.U16 R89, desc[UR8][R42.64] ;  /* 0x000000082a599981 */ /* 0x000162000c1e1500 */
[----:B------:R-:W-:Y:S02]  /*20a0*/  PRMT R91, RZ, 0x7610, R91 ;  /* 0x00007610ff5b7816 */ /* 0x000fe4000000005b */
[----:B------:R-:W-:Y:S01]  /*20b0*/  LOP3.LUT R117, R117, R116, RZ, 0x3c, !PT ;  /* 0x0000007475757212 */ /* 0x000fe200078e3cff */
[----:B0-----:R-:W-:-:S03]  /*20c0*/  IMAD.WIDE R42, R122, 0x2, R110 ;  /* 0x000000027a2a7825 */ /* 0x001fc600078e026e */
[C---:B------:R-:W-:Y:S02]  /*20d0*/  LOP3.LUT R116, R117.reuse, R116, RZ, 0x3c, !PT ;  /* 0x0000007475747212 */ /* 0x040fe400078e3cff */
[----:B------:R0:W5:Y:S01]  /*20e0*/  @!P1 LDG.E.U16 R90, desc[UR8][R42.64] ;  /* 0x000000082a5a9981 */ /* 0x000162000c1e1500 */
[----:B------:R-:W-:Y:S02]  /*20f0*/  PRMT R92, RZ, 0x7610, R92 ;  /* 0x00007610ff5c7816 */ /* 0x000fe4000000005c */
[----:B------:R-:W-:Y:S01]  /*2100*/  LOP3.LUT R117, R117, R116, RZ, 0x3c, !PT ;  /* 0x0000007475757212 */ /* 0x000fe200078e3cff */
[----:B0-----:R-:W-:-:S05]  /*2110*/  IMAD.WIDE R42, R122, 0x2, R112 ;  /* 0x000000027a2a7825 */ /* 0x001fca00078e0270 */
[----:B------:R0:W5:Y:S04]  /*2120*/  @!P1 LDG.E.U16 R91, desc[UR8][R42.64] ;  /* 0x000000082a5b9981 */ /* 0x000168000c1e1500 */
[----:B----4-:R1:W-:Y:S01]  /*2130*/  STS.U16 [R97+UR5], R88 ;  /* 0x0000005861007988 */ /* 0x0103e20008000405 */
[----:B0-----:R-:W-:Y:S01]  /*2140*/  IMAD.WIDE R42, R122, 0x2, R114 ;  /* 0x000000027a2a7825 */ /* 0x001fe200078e0272 */
[----:B-1----:R-:W-:-:S04]  /*2150*/  PRMT R88, RZ, 0x7610, R88 ;  /* 0x00007610ff587816 */ /* 0x002fc80000000058 */
[----:B------:R0:W4:Y:S02]  /*2160*/  @!P1 LDG.E.U16 R92, desc[UR8][R42.64] ;  /* 0x000000082a5c9981 */ /* 0x000124000c1e1500 */
[----:B0-----:R-:W-:-:S05]  /*2170*/  IMAD.WIDE R42, R122, 0x2, R116 ;  /* 0x000000027a2a7825 */ /* 0x001fca00078e0274 */
[----:B------:R-:W4:Y:S01]  /*2180*/  @!P1 LDG.E.U16 R88, desc[UR8][R42.64] ;  /* 0x000000082a589981 */ /* 0x000f22000c1e1500 */
[C---:B------:R-:W-:Y:S02]  /*2190*/  LOP3.LUT R93, R97.reuse, 0x20, RZ, 0x3c, !PT ;  /* 0x00000020615d7812 */ /* 0x040fe400078e3cff */
[C---:B------:R-:W-:Y:S01]  /*21a0*/  LOP3.LUT R94, R97.reuse, 0x40, RZ, 0x3c, !PT ;  /* 0x00000040615e7812 */ /* 0x040fe200078e3cff */
[----:B------:R-:W-:Y:S04]  /*21b0*/  STS.U16 [R97+UR5+0x1000], R5 ;  /* 0x0010000561007988 */ /* 0x000fe80008000405 */
[----:B--2---:R-:W-:Y:S04]  /*21c0*/  STS.U16 [R97+UR5+0x3000], R49 ;  /* 0x0030003161007988 */ /* 0x004fe80008000405 */
[----:B---3--:R-:W-:Y:S04]  /*21d0*/  STS.U16 [R97+UR5+0x2000], R4 ;  /* 0x0020000461007988 */ /* 0x008fe80008000405 */
[----:B------:R-:W-:Y:S04]  /*21e0*/  STS.U16 [R93+UR5+0x400], R48 ;  /* 0x000400305d007988 */ /* 0x000fe80008000405 */
[----:B------:R-:W-:Y:S04]  /*21f0*/  STS.U16 [R93+UR5+0x1400], R41 ;  /* 0x001400295d007988 */ /* 0x000fe80008000405 */
[----:B------:R-:W-:Y:S04]  /*2200*/  STS.U16 [R93+UR5+0x2400], R40 ;  /* 0x002400285d007988 */ /* 0x000fe80008000405 */
[----:B------:R0:W-:Y:S04]  /*2210*/  STS.U16 [R93+UR5+0x3400], R15 ;  /* 0x0034000f5d007988 */ /* 0x0001e80008000405 */
[----:B------:R-:W-:Y:S04]  /*2220*/  STS.U16 [R94+UR5+0x800], R14 ;  /* 0x0008000e5e007988 */ /* 0x000fe80008000405 */
[----:B------:R-:W-:Y:S01]  /*2230*/  STS.U16 [R94+UR5+0x1800], R13 ;  /* 0x0018000d5e007988 */ /* 0x000fe20008000405 */
[----:B0-----:R-:W-:-:S03]  /*2240*/  LOP3.LUT R93, R97, 0x60, RZ, 0x3c, !PT ;  /* 0x00000060615d7812 */ /* 0x001fc600078e3cff */
[----:B------:R-:W-:Y:S04]  /*2250*/  STS.U16 [R94+UR5+0x2800], R12 ;  /* 0x0028000c5e007988 */ /* 0x000fe80008000405 */
[----:B------:R-:W-:Y:S04]  /*2260*/  STS.U16 [R94+UR5+0x3800], R11 ;  /* 0x0038000b5e007988 */ /* 0x000fe80008000405 */
[----:B------:R-:W-:Y:S04]  /*2270*/  STS.U16 [R93+UR5+0xc00], R10 ;  /* 0x000c000a5d007988 */ /* 0x000fe80008000405 */
[----:B------:R-:W-:Y:S04]  /*2280*/  STS.U16 [R93+UR5+0x1c00], R9 ;  /* 0x001c00095d007988 */ /* 0x000fe80008000405 */
[----:B-----5:R-:W-:Y:S04]  /*2290*/  STS.U16 [R93+UR5+0x2c00], R8 ;  /* 0x002c00085d007988 */ /* 0x020fe80008000405 */
[----:B------:R-:W-:Y:S04]  /*22a0*/  STS.U16 [R93+UR5+0x3c00], R7 ;  /* 0x003c00075d007988 */ /* 0x000fe80008000405 */
[----:B------:R-:W-:Y:S04]  /*22b0*/  STS.U16 [R96+UR5+0x4000], R6 ;  /* 0x0040000660007988 */ /* 0x000fe80008000405 */
[----:B------:R-:W-:Y:S04]  /*22c0*/  STS.U16 [R96+UR5+0x4400], R50 ;  /* 0x0044003260007988 */ /* 0x000fe80008000405 */
[----:B------:R-:W-:Y:S04]  /*22d0*/  STS.U16 [R96+UR5+0x4800], R51 ;  /* 0x0048003360007988 */ /* 0x000fe80008000405 */
[----:B------:R-:W-:Y:S04]  /*22e0*/  STS.U16 [R96+UR5+0x4c00], R89 ;  /* 0x004c005960007988 */ /* 0x000fe80008000405 */
[----:B------:R-:W-:Y:S04]  /*22f0*/  STS.U16 [R96+UR5+0x5000], R90 ;  /* 0x0050005a60007988 */ /* 0x000fe80008000405 */
[----:B------:R-:W-:Y:S04]  /*2300*/  STS.U16 [R96+UR5+0x5400], R91 ;  /* 0x0054005b60007988 */ /* 0x000fe80008000405 */
[----:B----4-:R-:W-:Y:S04]  /*2310*/  STS.U16 [R96+UR5+0x5800], R92 ;  /* 0x0058005c60007988 */ /* 0x010fe80008000405 */
[----:B------:R-:W-:Y:S01]  /*2320*/  STS.U16 [R96+UR5+0x5c00], R88 ;  /* 0x005c005860007988 */ /* 0x000fe20008000405 */
[----:B------:R-:W-:Y:S06]  /*2330*/  BAR.SYNC.DEFER_BLOCKING 0x0 ;  /* 0x0000000000007b1d */ /* 0x000fec0000010000 */
[----:B------:R-:W-:Y:S04]  /*2340*/  LDSM.16.MT88.4 R88, [R0] ;  /* 0x000000000058783b */ /* 0x000fe80000004200 */
[----:B------:R-:W0:Y:S04]  /*2350*/  LDSM.16.M88.4 R4, [R119+0x4000] ;  /* 0x004000007704783b */ /* 0x000e280000000200 */
[----:B------:R-:W1:Y:S04]  /*2360*/  LDSM.16.M88.4 R8, [R119+0x4800] ;  /* 0x004800007708783b */ /* 0x000e680000000200 */
[----:B------:R-:W2:Y:S04]  /*2370*/  LDSM.16.M88.4 R12, [R119+0x5000] ;  /* 0x00500000770c783b */ /* 0x000ea80000000200 */
[----:B------:R-:W3:Y:S04]  /*2380*/  LDSM.16.M88.4 R40, [R119+0x5800] ;  /* 0x005800007728783b */ /* 0x000ee80000000200 */
[----:B------:R-:W4:Y:S04]  /*2390*/  LDSM.16.MT88.4 R48, [R0+0x80] ;  /* 0x000080000030783b */ /* 0x000f280000004200 */
[----:B------:R-:W-:Y:S04]  /*23a0*/  LDSM.16.MT88.4 R100, [R0+0x2000] ;  /* 0x002000000064783b */ /* 0x000fe80000004200 */
[----:B------:R-:W-:Y:S01]  /*23b0*/  LDSM.16.MT88.4 R92, [R0+0x2080] ;  /* 0x00208000005c783b */ /* 0x000fe20000004200 */
[C---:B0-----:R-:W-:Y:S08]  /*23c0*/  HMMA.16816.F32 R36, R88.reuse, R4, R36 ;  /* 0x000000045824723c */ /* 0x041ff00000001824 */
[C---:B-1----:R-:W-:Y:S08]  /*23d0*/  HMMA.16816.F32 R32, R88.reuse, R8, R32 ;  /* 0x000000085820723c */ /* 0x042ff00000001820 */
[C---:B--2---:R-:W-:Y:S08]  /*23e0*/  HMMA.16816.F32 R28, R88.reuse, R12, R28 ;  /* 0x0000000c581c723c */ /* 0x044ff0000000181c */
[----:B---3--:R-:W-:Y:S01]  /*23f0*/  HMMA.16816.F32 R24, R88, R40, R24 ;  /* 0x000000285818723c */ /* 0x008fe20000001818 */
[----:B------:R-:W0:Y:S07]  /*2400*/  LDSM.16.MT88.4 R88, [R0+0x100] ;  /* 0x000100000058783b */ /* 0x000e2e0000004200 */
[C---:B----4-:R-:W-:Y:S08]  /*2410*/  HMMA.16816.F32 R20, R48.reuse, R4, R20 ;  /* 0x000000043014723c */ /* 0x050ff00000001814 */
[C---:B------:R-:W-:Y:S08]  /*2420*/  HMMA.16816.F32 R16, R48.reuse, R8, R16 ;  /* 0x000000083010723c */ /* 0x040ff00000001810 */
[C---:B------:R-:W-:Y:S08]  /*2430*/  HMMA.16816.F32 R84, R48.reuse, R12, R84 ;  /* 0x0000000c3054723c */ /* 0x040ff00000001854 */
[----:B------:R-:W-:Y:S01]  /*2440*/  HMMA.16816.F32 R80, R48, R40, R80 ;  /* 0x000000283050723c */ /* 0x000fe20000001850 */
[----:B------:R-:W1:Y:S07]  /*2450*/  LDSM.16.MT88.4 R48, [R0+0x180] ;  /* 0x000180000030783b */ /* 0x000e6e0000004200 */
[C---:B0-----:R-:W-:Y:S08]  /*2460*/  HMMA.16816.F32 R76, R88.reuse, R4, R76 ;  /* 0x00000004584c723c */ /* 0x041ff0000000184c */
[C---:B------:R-:W-:Y:S08]  /*2470*/  HMMA.16816.F32 R72, R88.reuse, R8, R72 ;  /* 0x000000085848723c */ /* 0x040ff00000001848 */
[C---:B------:R-:W-:Y:S08]  /*2480*/  HMMA.16816.F32 R68, R88.reuse, R12, R68 ;  /* 0x0000000c5844723c */ /* 0x040ff00000001844 */
[----:B------:R-:W-:Y:S01]  /*2490*/  HMMA.16816.F32 R64, R88, R40, R64 ;  /* 0x000000285840723c */ /* 0x000fe20000001840 */
[----:B------:R-:W0:Y:S07]  /*24a0*/  LDSM.16.MT88.4 R88, [R0+0x2100] ;  /* 0x002100000058783b */ /* 0x000e2e0000004200 */
[C---:B-1----:R-:W-:Y:S08]  /*24b0*/  HMMA.16816.F32 R60, R48.reuse, R4, R60 ;  /* 0x00000004303c723c */ /* 0x042ff0000000183c */
[C---:B------:R-:W-:Y:S01]  /*24c0*/  HMMA.16816.F32 R56, R48.reuse, R8, R56 ;  /* 0x000000083038723c */ /* 0x040fe20000001838 */
[----:B------:R-:W1:Y:S07]  /*24d0*/  LDC R9, c[0x0][0x3a8] ;  /* 0x0000ea00ff097b82 */ /* 0x000e6e0000000800 */
[C---:B------:R-:W-:Y:S08]  /*24e0*/  HMMA.16816.F32 R52, R48.reuse, R12, R52 ;  /* 0x0000000c3034723c */ /* 0x040ff00000001834 */
[----:B------:R-:W-:Y:S01]  /*24f0*/  HMMA.16816.F32 R44, R48, R40, R44 ;  /* 0x00000028302c723c */ /* 0x000fe2000000182c */
[----:B------:R-:W2:Y:S01]  /*2500*/  LDSM.16.MT88.4 R48, [R0+0x2180] ;  /* 0x002180000030783b */ /* 0x000ea20000004200 */
[----:B------:R-:W-:-:S06]  /*2510*/  UIADD3 UR6, UPT, UPT, UR6, -0x1, URZ ;  /* 0xffffffff06067890 */ /* 0x000fcc000fffe0ff */
[----:B------:R-:W-:Y:S01]  /*2520*/  HMMA.16816.F32 R36, R100, R6, R36 ;  /* 0x000000066424723c */ /* 0x000fe20000001824 */
[----:B------:R-:W-:-:S07]  /*2530*/  UISETP.NE.U32.AND UP0, UPT, UR6, URZ, UPT ;  /* 0x000000ff0600728c */ /* 0x000fce000bf05070 */
[C---:B------:R-:W-:Y:S08]  /*2540*/  HMMA.16816.F32 R32, R100.reuse, R10, R32 ;  /* 0x0000000a6420723c */ /* 0x040ff00000001820 */
[C---:B------:R-:W-:Y:S08]  /*2550*/  HMMA.16816.F32 R28, R100.reuse, R14, R28 ;  /* 0x0000000e641c723c */ /* 0x040ff0000000181c */
[----:B------:R-:W-:Y:S08]  /*2560*/  HMMA.16816.F32 R24, R100, R42, R24 ;  /* 0x0000002a6418723c */ /* 0x000ff00000001818 */
[C---:B------:R-:W-:Y:S08]  /*2570*/  HMMA.16816.F32 R20, R92.reuse, R6, R20 ;  /* 0x000000065c14723c */ /* 0x040ff00000001814 */
[C---:B------:R-:W-:Y:S08]  /*2580*/  HMMA.16816.F32 R16, R92.reuse, R10, R16 ;  /* 0x0000000a5c10723c */ /* 0x040ff00000001810 */
[C---:B------:R-:W-:Y:S08]  /*2590*/  HMMA.16816.F32 R84, R92.reuse, R14, R84 ;  /* 0x0000000e5c54723c */ /* 0x040ff00000001854 */
[----:B------:R-:W-:Y:S08]  /*25a0*/  HMMA.16816.F32 R80, R92, R42, R80 ;  /* 0x0000002a5c50723c */ /* 0x000ff00000001850 */
[C---:B0-----:R-:W-:Y:S08]  /*25b0*/  HMMA.16816.F32 R76, R88.reuse, R6, R76 ;  /* 0x00000006584c723c */ /* 0x041ff0000000184c */
[C---:B------:R-:W-:Y:S08]  /*25c0*/  HMMA.16816.F32 R72, R88.reuse, R10, R72 ;  /* 0x0000000a5848723c */ /* 0x040ff00000001848 */
[C---:B------:R-:W-:Y:S08]  /*25d0*/  HMMA.16816.F32 R68, R88.reuse, R14, R68 ;  /* 0x0000000e5844723c */ /* 0x040ff00000001844 */
[----:B------:R-:W-:Y:S08]  /*25e0*/  HMMA.16816.F32 R64, R88, R42, R64 ;  /* 0x0000002a5840723c */ /* 0x000ff00000001840 */
[C---:B--2---:R-:W-:Y:S08]  /*25f0*/  HMMA.16816.F32 R60, R48.reuse, R6, R60 ;  /* 0x00000006303c723c */ /* 0x044ff0000000183c */
[C---:B------:R-:W-:Y:S08]  /*2600*/  HMMA.16816.F32 R56, R48.reuse, R10, R56 ;  /* 0x0000000a3038723c */ /* 0x040ff00000001838 */
[C---:B------:R-:W-:Y:S08]  /*2610*/  HMMA.16816.F32 R52, R48.reuse, R14, R52 ;  /* 0x0000000e3034723c */ /* 0x040ff00000001834 */
[----:B------:R-:W-:Y:S01]  /*2620*/  HMMA.16816.F32 R44, R48, R42, R44 ;  /* 0x0000002a302c723c */ /* 0x000fe2000000182c */
[----:B------:R-:W-:-:S04]  /*2630*/  IMAD.WIDE R4, R123, 0x2, R116 ;  /* 0x000000027b047825 */ /* 0x000fc800078e0274 */
[----:B------:R-:W-:Y:S02]  /*2640*/  IMAD.MOV.U32 R117, RZ, RZ, R4 ;  /* 0x000000ffff757224 */ /* 0x000fe400078e0004 */
[----:B------:R-:W-:Y:S02]  /*2650*/  IMAD.MOV.U32 R116, RZ, RZ, R5 ;  /* 0x000000ffff747224 */ /* 0x000fe400078e0005 */
[----:B-1----:R-:W-:Y:S02]  /*2660*/  IMAD.SHL.U32 R9, R9, 0x20, RZ ;  /* 0x0000002009097824 */ /* 0x002fe400078e00ff */
[----:B------:R-:W-:Y:S01]  /*2670*/  IMAD.WIDE R4, R123, 0x2, R98 ;  /* 0x000000027b047825 */ /* 0x000fe200078e0262 */
[----:B------:R-:W-:-:S03]  /*2680*/  UIADD3 UR7, UPT, UPT, UR7, -0x20, URZ ;  /* 0xffffffe007077890 */ /* 0x000fc6000fffe0ff */
[----:B------:R-:W-:-:S04]  /*2690*/  IMAD.WIDE R114, R123, 0x2, R114 ;  /* 0x000000027b727825 */ /* 0x000fc800078e0272 */
[----:B------:R-:W-:-:S04]  /*26a0*/  IMAD.WIDE R112, R123, 0x2, R112 ;  /* 0x000000027b707825 */ /* 0x000fc800078e0270 */
[----:B------:R-:W-:-:S04]  /*26b0*/  IMAD.WIDE R110, R123, 0x2, R110 ;  /* 0x000000027b6e7825 */ /* 0x000fc800078e026e */
[----:B------:R-:W-:-:S04]  /*26c0*/  IMAD.WIDE R108, R123, 0x2, R108 ;  /* 0x000000027b6c7825 */ /* 0x000fc800078e026c */
[----:B------:R-:W-:-:S04]  /*26d0*/  IMAD.WIDE R106, R123, 0x2, R106 ;  /* 0x000000027b6a7825 */ /* 0x000fc800078e026a */
[----:B------:R-:W-:-:S04]  /*26e0*/  IMAD.WIDE R104, R123, 0x2, R104 ;  /* 0x000000027b687825 */ /* 0x000fc800078e0268 */
[----:B------:R-:W-:-:S04]  /*26f0*/  IMAD.WIDE R2, R9, 0x2, R2 ;  /* 0x0000000209027825 */ /* 0x000fc800078e0202 */
[----:B------:R-:W-:Y:S02]  /*2700*/  IMAD.MOV.U32 R99, RZ, RZ, R4 ;  /* 0x000000ffff637224 */ /* 0x000fe400078e0004 */
[----:B------:R-:W-:Y:S01]  /*2710*/  IMAD.MOV.U32 R98, RZ, RZ, R5 ;  /* 0x000000ffff627224 */ /* 0x000fe200078e0005 */
[----:B------:R-:W-:Y:S06]  /*2720*/  BRA.U UP0, `(.L_x_2) ;  /* 0xfffffff1001c7547 */ /* 0x000fec000b83ffff */
[----:B------:R-:W-:Y:S02]  /*2730*/  F2FP.F16.F32.PACK_AB R47, R47, R55 ;  /* 0x000000372f2f723e */ /* 0x000fe400000000ff */
[----:B------:R-:W-:Y:S02]  /*2740*/  F2FP.F16.F32.PACK_AB R46, R46, R54 ;  /* 0x000000362e2e723e */ /* 0x000fe400000000ff */
[----:B------:R-:W-:Y:S02]  /*2750*/  F2FP.F16.F32.PACK_AB R45, R45, R53 ;  /* 0x000000352d2d723e */ /* 0x000fe400000000ff */
[----:B------:R-:W-:Y:S02]  /*2760*/  F2FP.F16.F32.PACK_AB R44, R44, R52 ;  /* 0x000000342c2c723e */ /* 0x000fe400000000ff */
[----:B------:R-:W-:Y:S02]  /*2770*/  F2FP.F16.F32.PACK_AB R67, R67, R71 ;  /* 0x000000474343723e */ /* 0x000fe400000000ff */
[----:B------:R-:W-:-:S02]  /*2780*/  F2FP.F16.F32.PACK_AB R66, R66, R70 ;  /* 0x000000464242723e */ /* 0x000fc400000000ff */
        /* <DEDUP_REMOVED lines=25> */
[----:B------:R-:W-:-:S07]  /*2920*/  F2FP.F16.F32.PACK_AB R32, R32, R36 ;  /* 0x000000242020723e */ /* 0x000fce00000000ff */
.L_x_1:
[----:B-1----:R-:W2:Y:S01]  /*2930*/  LDL.LU R2, [R1] ;  /* 0x0000000001027983 */ /* 0x002ea20000300800 */
[----:B------:R-:W0:Y:S01]  /*2940*/  S2R R4, SR_TID.X ;  /* 0x0000000000047919 */ /* 0x000e220000002100 */
[----:B------:R-:W1:Y:S01]  /*2950*/  S2UR UR5, SR_CgaCtaId ;  /* 0x00000000000579c3 */ /* 0x000e620000008800 */
[----:B------:R-:W-:Y:S01]  /*2960*/  UMOV UR4, 0x400 ;  /* 0x0000040000047882 */ /* 0x000fe20000000000 */
[----:B------:R-:W-:Y:S01]  /*2970*/  LOP3.LUT R40, R125, 0x300, RZ, 0xc0, !PT ;  /* 0x000003007d287812 */ /* 0x000fe200078ec0ff */
[----:B------:R-:W3:Y:S01]  /*2980*/  LDL.LU R6, [R1+0x8] ;  /* 0x0000080001067983 */ /* 0x000ee20000300800 */
[----:B------:R-:W4:Y:S03]  /*2990*/  LDCU.64 UR10, c[0x0][0x398] ;  /* 0x00007300ff0a77ac */ /* 0x000f260008000a00 */
[----:B------:R-:W5:Y:S01]  /*29a0*/  LDL.LU R3, [R1+0x4] ;  /* 0x0000040001037983 */ /* 0x000f620000300800 */
[----:B------:R-:W0:Y:S01]  /*29b0*/  LDCU.64 UR6, c[0x0][0x390] ;  /* 0x00007200ff0677ac */ /* 0x000e220008000a00 */
[----:B------:R-:W-:-:S02]  /*29c0*/  LOP3.LUT R53, R118, R121, RZ, 0xfc, !PT ;  /* 0x0000007976357212 */ /* 0x000fc400078efcff */
[C-C-:B------:R-:W-:Y:S02]  /*29d0*/  LOP3.LUT R111, R118.reuse, 0x2, R121.reuse, 0xfe, !PT ;  /* 0x00000002766f7812 */ /* 0x140fe400078efe79 */
[C-C-:B------:R-:W-:Y:S02]  /*29e0*/  LOP3.LUT R37, R118.reuse, 0x4, R121.reuse, 0xfe, !PT ;  /* 0x0000000476257812 */ /* 0x140fe400078efe79 */
[C-C-:B------:R-:W-:Y:S02]  /*29f0*/  LOP3.LUT R109, R118.reuse, 0x6, R121.reuse, 0xfe, !PT ;  /* 0x00000006766d7812 */ /* 0x140fe400078efe79 */
[C-C-:B------:R-:W-:Y:S02]  /*2a00*/  LOP3.LUT R39, R118.reuse, 0x8, R121.reuse, 0xfe, !PT ;  /* 0x0000000876277812 */ /* 0x140fe400078efe79 */
[C-C-:B------:R-:W-:Y:S02]  /*2a10*/  LOP3.LUT R107, R118.reuse, 0xa, R121.reuse, 0xfe, !PT ;  /* 0x0000000a766b7812 */ /* 0x140fe400078efe79 */
[----:B------:R-:W-:-:S02]  /*2a20*/  LOP3.LUT R105, R118, 0xc, R121, 0xfe, !PT ;  /* 0x0000000c76697812 */ /* 0x000fc400078efe79 */
[----:B----4-:R-:W-:Y:S01]  /*2a30*/  ISETP.GE.AND P0, PT, R124, UR10, PT ;  /* 0x0000000a7c007c0c */ /* 0x010fe2000bf06270 */
[----:B-1----:R-:W-:Y:S01]  /*2a40*/  ULEA UR4, UR5, UR4, 0x18 ;  /* 0x0000000405047291 */ /* 0x002fe2000f8ec0ff */
[--C-:B------:R-:W-:Y:S01]  /*2a50*/  LOP3.LUT R103, R118, 0xe, R121.reuse, 0xfe, !PT ;  /* 0x0000000e76677812 */ /* 0x100fe200078efe79 */
[----:B------:R-:W1:Y:S01]  /*2a60*/  LDCU UR5, c[0x0][0x3b4] ;  /* 0x00007680ff0577ac */ /* 0x000e620008000800 */
[----:B------:R-:W-:Y:S02]  /*2a70*/  ISETP.LT.AND P3, PT, R53, UR11, !P0 ;  /* 0x0000000b35007c0c */ /* 0x000fe4000c761270 */
[----:B------:R-:W-:Y:S01]  /*2a80*/  ISETP.LT.AND P1, PT, R111, UR11, !P0 ;  /* 0x0000000b6f007c0c */ /* 0x000fe2000c721270 */
[C---:B0-----:R-:W-:Y:S01]  /*2a90*/  IMAD.SHL.U32 R0, R4.reuse, 0x200, RZ ;  /* 0x0000020004007824 */ /* 0x041fe200078e00ff */
[----:B------:R-:W-:Y:S02]  /*2aa0*/  LOP3.LUT R31, R4, 0x1ff, RZ, 0xc0, !PT ;  /* 0x000001ff041f7812 */ /* 0x000fe400078ec0ff */
[----:B------:R-:W-:-:S02]  /*2ab0*/  LOP3.LUT R101, R118, 0x10, R121, 0xfe, !PT ;  /* 0x0000001076657812 */ /* 0x000fc400078efe79 */
[----:B------:R-:W-:Y:S01]  /*2ac0*/  LEA R31, R31, UR4, 0x4 ;  /* 0x000000041f1f7c11 */ /* 0x000fe2000f8e20ff */
[----:B------:R-:W-:Y:S01]  /*2ad0*/  BAR.SYNC.DEFER_BLOCKING 0x0 ;  /* 0x0000000000007b1d */ /* 0x000fe20000010000 */
[C-C-:B------:R-:W-:Y:S02]  /*2ae0*/  LOP3.LUT R99, R118.reuse, 0x12, R121.reuse, 0xfe, !PT ;  /* 0x0000001276637812 */ /* 0x140fe400078efe79 */
[C-C-:B------:R-:W-:Y:S02]  /*2af0*/  LOP3.LUT R97, R118.reuse, 0x14, R121.reuse, 0xfe, !PT ;  /* 0x0000001476617812 */ /* 0x140fe400078efe79 */
[C-C-:B------:R-:W-:Y:S02]  /*2b00*/  LOP3.LUT R55, R118.reuse, 0x16, R121.reuse, 0xfe, !PT ;  /* 0x0000001676377812 */ /* 0x140fe400078efe79 */
[C-C-:B------:R-:W-:Y:S02]  /*2b10*/  LOP3.LUT R49, R118.reuse, 0x18, R121.reuse, 0xfe, !PT ;  /* 0x0000001876317812 */ /* 0x140fe400078efe79 */
[----:B------:R-:W-:-:S02]  /*2b20*/  LOP3.LUT R51, R118, 0x1a, R121, 0xfe, !PT ;  /* 0x0000001a76337812 */ /* 0x000fc400078efe79 */
[C-C-:B------:R-:W-:Y:S02]  /*2b30*/  LOP3.LUT R43, R118.reuse, 0x1e, R121.reuse, 0xfe, !PT ;  /* 0x0000001e762b7812 */ /* 0x140fe400078efe79 */
        /* <DEDUP_REMOVED lines=37> */
[----:B------:R-:W-:Y:S02]  /*2d90*/  LOP3.LUT R61, R118, 0x7c, R121, 0xfe, !PT ;  /* 0x0000007c763d7812 */ /* 0x000fe400078efe79 */
[----:B--2---:R-:W-:Y:S02]  /*2da0*/  LOP3.LUT R5, R2, 0x80, RZ, 0xc0, !PT ;  /* 0x0000008002057812 */ /* 0x004fe400078ec0ff */
[----:B------:R-:W-:-:S04]  /*2db0*/  LOP3.LUT R2, R0, 0x1000, RZ, 0xc0, !PT ;  /* 0x0000100000027812 */ /* 0x000fc800078ec0ff */
[----:B------:R-:W-:Y:S02]  /*2dc0*/  IADD3 R2, PT, PT, R5, UR4, R2 ;  /* 0x0000000405027c10 */ /* 0x000fe4000fffe002 */
[----:B---3--:R-:W-:Y:S02]  /*2dd0*/  LOP3.LUT R0, R6, 0x6000, RZ, 0xc0, !PT ;  /* 0x0000600006007812 */ /* 0x008fe400078ec0ff */
[----:B-----5:R-:W-:-:S04]  /*2de0*/  LOP3.LUT R3, R3, 0x70, RZ, 0xc0, !PT ;  /* 0x0000007003037812 */ /* 0x020fc800078ec0ff */
[----:B------:R-:W-:Y:S02]  /*2df0*/  IADD3 R3, PT, PT, R3, R2, R0 ;  /* 0x0000000203037210 */ /* 0x000fe40007ffe000 */
[----:B------:R-:W0:Y:S01]  /*2e00*/  LDC R0, c[0x0][0x3b8] ;  /* 0x0000ee00ff007b82 */ /* 0x000e220000000800 */
[----:B------:R-:W-:Y:S02]  /*2e10*/  LOP3.LUT R2, R118, 0x66, R121, 0xfe, !PT ;  /* 0x0000006676027812 */ /* 0x000fe400078efe79 */
[----:B------:R-:W-:Y:S01]  /*2e20*/  IMAD.IADD R40, R40, 0x1, R3 ;  /* 0x0000000128287824 */ /* 0x000fe200078e0203 */
[----:B------:R-:W-:-:S04]  /*2e30*/  LOP3.LUT R3, R118, 0x68, R121, 0xfe, !PT ;  /* 0x0000006876037812 */ /* 0x000fc800078efe79 */
[----:B------:R1:W-:Y:S04]  /*2e40*/  STSM.16.M88.4 [R40], R32 ;  /* 0x0000002028007844 */ /* 0x0003e80000000200 */
[----:B------:R-:W-:Y:S04]  /*2e50*/  STSM.16.M88.4 [R40+0x400], R16 ;  /* 0x0004001028007844 */ /* 0x000fe80000000200 */
[----:B------:R2:W-:Y:S04]  /*2e60*/  STSM.16.M88.4 [R40+0x800], R72 ;  /* 0x0008004828007844 */ /* 0x0005e80000000200 */
[----:B------:R3:W-:Y:S01]  /*2e70*/  STSM.16.M88.4 [R40+0xc00], R56 ;  /* 0x000c003828007844 */ /* 0x0007e20000000200 */
[----:B------:R-:W-:Y:S01]  /*2e80*/  BAR.SYNC.DEFER_BLOCKING 0x0 ;  /* 0x0000000000007b1d */ /* 0x000fe20000010000 */
[----:B-1----:R-:W-:-:S02]  /*2e90*/  IMAD R35, R124, UR5, RZ ;  /* 0x000000057c237c24 */ /* 0x002fc4000f8e02ff */
[-C--:B0-----:R-:W-:Y:S02]  /*2ea0*/  IMAD R53, R53, R0.reuse, RZ ;  /* 0x0000000035357224 */ /* 0x081fe400078e02ff */
[-C--:B------:R-:W-:Y:S01]  /*2eb0*/  IMAD R111, R111, R0.reuse, RZ ;  /* 0x000000006f6f7224 */ /* 0x080fe200078e02ff */
[C---:B------:R-:W-:Y:S02]  /*2ec0*/  LEA R34, P2, R35.reuse, UR6, 0x1 ;  /* 0x0000000623227c11 */ /* 0x040fe4000f8408ff */
[----:B--2---:R-:W-:Y:S02]  /*2ed0*/  LOP3.LUT R74, R118, 0x40, R121, 0xfe, !PT ;  /* 0x00000040764a7812 */ /* 0x004fe400078efe79 */
[----:B------:R-:W-:Y:S02]  /*2ee0*/  LEA.HI.X.SX32 R35, R35, UR7, 0x1, P2 ;  /* 0x0000000723237c11 */ /* 0x000fe400090f0eff */
[C---:B------:R-:W-:Y:S01]  /*2ef0*/  ISETP.LT.AND P2, PT, R37.reuse, UR11, !P0 ;  /* 0x0000000b25007c0c */ /* 0x040fe2000c741270 */
[----:B------:R-:W-:Y:S01]  /*2f00*/  IMAD R37, R37, R0, RZ ;  /* 0x0000000025257224 */ /* 0x000fe200078e02ff */
[----:B------:R-:W-:-:S02]  /*2f10*/  LEA R32, P4, R53, R34, 0x1 ;  /* 0x0000002235207211 */ /* 0x000fc400078808ff */
[----:B------:R-:W-:Y:S02]  /*2f20*/  LOP3.LUT R75, R118, 0x42, R121, 0xfe, !PT ;  /* 0x00000042764b7812 */ /* 0x000fe400078efe79 */
[-C--:B------:R-:W-:Y:S01]  /*2f30*/  LEA.HI.X.SX32 R33, R53, R35.reuse, 0x1, P4 ;  /* 0x0000002335217211 */ /* 0x080fe200020f0eff */
[----:B------:R-:W-:Y:S01]  /*2f40*/  IMAD R53, R0, 0x20, R53 ;  /* 0x0000002000357824 */ /* 0x000fe200078e0235 */
[C---:B------:R-:W-:Y:S02]  /*2f50*/  LEA R36, P4, R37.reuse, R34, 0x1 ;  /* 0x0000002225247211 */ /* 0x040fe400078808ff */
[C-C-:B------:R-:W-:Y:S01]  /*2f60*/  LOP3.LUT R72, R118.reuse, 0x4a, R121.reuse, 0xfe, !PT ;  /* 0x0000004a76487812 */ /* 0x140fe200078efe79 */
[----:B------:R-:W0:Y:S01]  /*2f70*/  LDS.128 R4, [R31] ;  /* 0x000000001f047984 */ /* 0x000e220000000c00 */
[----:B------:R-:W-:Y:S02]  /*2f80*/  LEA.HI.X.SX32 R37, R37, R35, 0x1, P4 ;  /* 0x0000002325257211 */ /* 0x000fe400020f0eff */
[----:B------:R-:W-:Y:S01]  /*2f90*/  ISETP.LT.AND P4, PT, R39, UR11, !P0 ;  /* 0x0000000b27007c0c */ /* 0x000fe2000c781270 */
[----:B------:R-:W1:Y:S01]  /*2fa0*/  LDS.128 R16, [R31+0x2000] ;  /* 0x002000001f107984 */ /* 0x000e620000000c00 */
[----:B------:R-:W-:-:S02]  /*2fb0*/  LOP3.LUT R73, R118, 0x4c, R121, 0xfe, !PT ;  /* 0x0000004c76497812 */ /* 0x000fc400078efe79 */
[C-C-:B---3--:R-:W-:Y:S01]  /*2fc0*/  LOP3.LUT R56, R118.reuse, 0x60, R121.reuse, 0xfe, !PT ;  /* 0x0000006076387812 */ /* 0x148fe200078efe79 */
[----:B------:R-:W2:Y:S01]  /*2fd0*/  LDS.128 R12, [R31+0x4000] ;  /* 0x004000001f0c7984 */ /* 0x000ea20000000c00 */
[C-C-:B------:R-:W-:Y:S02]  /*2fe0*/  LOP3.LUT R57, R118.reuse, 0x62, R121.reuse, 0xfe, !PT ;  /* 0x0000006276397812 */ /* 0x140fe400078efe79 */
[C-C-:B------:R-:W-:Y:S01]  /*2ff0*/  LOP3.LUT R58, R118.reuse, 0x64, R121.reuse, 0xfe, !PT ;  /* 0x00000064763a7812 */ /* 0x140fe200078efe79 */
[----:B------:R-:W3:Y:S01]  /*3000*/  LDS.128 R8, [R31+0x6000] ;  /* 0x006000001f087984 */ /* 0x000ee20000000c00 */
[C-C-:B------:R-:W-:Y:S02]  /*3010*/  LOP3.LUT R59, R118.reuse, 0x78, R121.reuse, 0xfe, !PT ;  /* 0x00000078763b7812 */ /* 0x140fe400078efe79 */
[----:B------:R-:W-:Y:S01]  /*3020*/  LOP3.LUT R118, R118, 0x7e, R121, 0xfe, !PT ;  /* 0x0000007e76767812 */ /* 0x000fe200078efe79 */
[----:B------:R-:W-:Y:S06]  /*3030*/  BAR.SYNC.DEFER_BLOCKING 0x0 ;  /* 0x0000000000007b1d */ /* 0x000fec0000010000 */
[----:B------:R4:W-:Y:S04]  /*3040*/  STSM.16.M88.4 [R40], R24 ;  /* 0x0000001828007844 */ /* 0x0009e80000000200 */
[----:B------:R-:W-:Y:S04]  /*3050*/  STSM.16.M88.4 [R40+0x400], R80 ;  /* 0x0004005028007844 */ /* 0x000fe80000000200 */
[----:B------:R-:W-:Y:S04]  /*3060*/  STSM.16.M88.4 [R40+0x800], R64 ;  /* 0x0008004028007844 */ /* 0x000fe80000000200 */
[----:B------:R-:W-:Y:S01]  /*3070*/  STSM.16.M88.4 [R40+0xc00], R44 ;  /* 0x000c002c28007844 */ /* 0x000fe20000000200 */
[----:B------:R-:W-:Y:S01]  /*3080*/  BAR.SYNC.DEFER_BLOCKING 0x0 ;  /* 0x0000000000007b1d */ /* 0x000fe20000010000 */
[----:B----4-:R-:W-:Y:S01]  /*3090*/  LEA R24, P5, R111, R34, 0x1 ;  /* 0x000000226f187211 */ /* 0x010fe200078a08ff */
[----:B------:R-:W-:-:S03]  /*30a0*/  IMAD R27, R39, R0, RZ ;  /* 0x00000000271b7224 */ /* 0x000fc600078e02ff */
[----:B------:R-:W-:Y:S02]  /*30b0*/  LEA.HI.X.SX32 R25, R111, R35, 0x1, P5 ;  /* 0x000000236f197211 */ /* 0x000fe400028f0eff */
[C---:B------:R-:W-:Y:S01]  /*30c0*/  ISETP.LT.AND P5, PT, R109.reuse, UR11, !P0 ;  /* 0x0000000b6d007c0c */ /* 0x040fe2000c7a1270 */
[-C--:B------:R-:W-:Y:S01]  /*30d0*/  IMAD R109, R109, R0.reuse, RZ ;  /* 0x000000006d6d7224 */ /* 0x080fe200078e02ff */
[----:B0-----:R0:W-:Y:S01]  /*30e0*/  @P3 STG.E.U16 desc[UR8][R32.64], R4 ;  /* 0x0000000420003986 */ /* 0x0011e2000c101508 */
[C---:B------:R-:W-:Y:S01]  /*30f0*/  ISETP.LT.AND P3, PT, R105.reuse, UR11, !P0 ;  /* 0x0000000b69007c0c */ /* 0x040fe2000c761270 */
[----:B------:R-:W-:Y:S02]  /*3100*/  IMAD R105, R105, R0, RZ ;  /* 0x0000000069697224 */ /* 0x000fe400078e02ff */
[----:B------:R4:W-:Y:S01]  /*3110*/  @P1 STG.E.U16 desc[UR8][R24.64], R5 ;  /* 0x0000000518001986 */ /* 0x0009e2000c101508 */
[----:B------:R-:W-:-:S03]  /*3120*/  LEA R38, P1, R109, R34, 0x1 ;  /* 0x000000226d267211 */ /* 0x000fc600078208ff */
[----:B------:R5:W-:Y:S01]  /*3130*/  @P2 STG.E.U16 desc[UR8][R36.64], R6 ;  /* 0x0000000624002986 */ /* 0x000be2000c101508 */
[C---:B------:R-:W-:Y:S01]  /*3140*/  ISETP.LT.AND P2, PT, R107.reuse, UR11, !P0 ;  /* 0x0000000b6b007c0c */ /* 0x040fe2000c741270 */
[----:B------:R-:W-:Y:S01]  /*3150*/  IMAD R107, R107, R0, RZ ;  /* 0x000000006b6b7224 */ /* 0x000fe200078e02ff */
[-C--:B------:R-:W-:Y:S02]  /*3160*/  LEA.HI.X.SX32 R39, R109, R35.reuse, 0x1, P1 ;  /* 0x000000236d277211 */ /* 0x080fe400008f0eff */
[-C--:B------:R-:W-:Y:S02]  /*3170*/  LEA R26, P1, R27, R34.reuse, 0x1 ;  /* 0x000000221b1a7211 */ /* 0x080fe400078208ff */
[-C--:B0-----:R-:W-:Y:S01]  /*3180*/  LEA R32, P6, R105, R34.reuse, 0x1 ;  /* 0x0000002269207211 */ /* 0x081fe200078c08ff */
[----:B------:R0:W-:Y:S01]  /*3190*/  @P5 STG.E.U16 desc[UR8][R38.64], R7 ;  /* 0x0000000726005986 */ /* 0x0001e2000c101508 */
[----:B----4-:R-:W-:Y:S02]  /*31a0*/  LEA R24, P5, R107, R34, 0x1 ;  /* 0x000000226b187211 */ /* 0x010fe400078a08ff */
[----:B------:R-:W-:-:S02]  /*31b0*/  LEA.HI.X.SX32 R27, R27, R35, 0x1, P1 ;  /* 0x000000231b1b7211 */ /* 0x000fc400008f0eff */
[C---:B------:R-:W-:Y:S01]  /*31c0*/  ISETP.LT.AND P1, PT, R103.reuse, UR11, !P0 ;  /* 0x0000000b67007c0c */ /* 0x040fe2000c721270 */
[----:B------:R-:W-:Y:S01]  /*31d0*/  IMAD R103, R103, R0, RZ ;  /* 0x0000000067677224 */ /* 0x000fe200078e02ff */
[-C--:B------:R-:W-:Y:S01]  /*31e0*/  LEA.HI.X.SX32 R25, R107, R35.reuse, 0x1, P5 ;  /* 0x000000236b197211 */ /* 0x080fe200028f0eff */
[----:B-1----:R-:W-:Y:S01]  /*31f0*/  @P4 STG.E.U16 desc[UR8][R26.64], R16 ;  /* 0x000000101a004986 */ /* 0x002fe2000c101508 */
[-C--:B------:R-:W-:Y:S02]  /*3200*/  LEA.HI.X.SX32 R33, R105, R35.reuse, 0x1, P6 ;  /* 0x0000002369217211 */ /* 0x080fe400030f0eff */
[----:B-----5:R-:W-:Y:S01]  /*3210*/  LEA R36, P4, R103, R34, 0x1 ;  /* 0x0000002267247211 */ /* 0x020fe200078808ff */
[----:B------:R1:W-:Y:S01]  /*3220*/  @P2 STG.E.U16 desc[UR8][R24.64], R17 ;  /* 0x0000001118002986 */ /* 0x0003e2000c101508 */
[C---:B------:R-:W-:Y:S01]  /*3230*/  ISETP.LT.AND P6, PT, R101.reuse, UR11, !P0 ;  /* 0x0000000b65007c0c */ /* 0x040fe2000c7c1270 */
[-C--:B------:R-:W-:Y:S01]  /*3240*/  IMAD R101, R101, R0.reuse, RZ ;  /* 0x0000000065657224 */ /* 0x080fe200078e02ff */
[----:B------:R-:W-:Y:S01]  /*3250*/  LEA.HI.X.SX32 R37, R103, R35, 0x1, P4 ;  /* 0x0000002367257211 */ /* 0x000fe200020f0eff */
[----:B------:R4:W-:Y:S01]  /*3260*/  @P3 STG.E.U16 desc[UR8][R32.64], R18 ;  /* 0x0000001220003986 */ /* 0x0009e2000c101508 */
[C---:B------:R-:W-:Y:S01]  /*3270*/  ISETP.LT.AND P2, PT, R99.reuse, UR11, !P0 ;  /* 0x0000000b63007c0c */ /* 0x040fe2000c741270 */
[-C--:B------:R-:W-:Y:S01]  /*3280*/  IMAD R99, R99, R0.reuse, RZ ;  /* 0x0000000063637224 */ /* 0x080fe200078e02ff */
[C---:B------:R-:W-:Y:S01]  /*3290*/  ISETP.LT.AND P3, PT, R97.reuse, UR11, !P0 ;  /* 0x0000000b61007c0c */ /* 0x040fe2000c761270 */
[----:B------:R-:W-:Y:S01]  /*32a0*/  IMAD R97, R97, R0, RZ ;  /* 0x0000000061617224 */ /* 0x000fe200078e02ff */
[----:B------:R5:W-:Y:S01]  /*32b0*/  @P1 STG.E.U16 desc[UR8][R36.64], R19 ;  /* 0x0000001324001986 */ /* 0x000be2000c101508 */
[----:B0-----:R-:W-:-:S02]  /*32c0*/  LEA R38, P4, R101, R34, 0x1 ;  /* 0x0000002265267211 */ /* 0x001fc400078808ff */
[-C--:B-1----:R-:W-:Y:S02]  /*32d0*/  LEA R24, P1, R99, R34.reuse, 0x1 ;  /* 0x0000002263187211 */ /* 0x082fe400078208ff */
[----:B------:R-:W-:Y:S02]  /*32e0*/  LEA R26, P5, R97, R34, 0x1 ;  /* 0x00000022611a7211 */ /* 0x000fe400078a08ff */
[-C--:B------:R-:W-:Y:S02]  /*32f0*/  LEA.HI.X.SX32 R39, R101, R35.reuse, 0x1, P4 ;  /* 0x0000002365277211 */ /* 0x080fe400020f0eff */
[-C--:B------:R-:W-:Y:S02]  /*3300*/  LEA.HI.X.SX32 R25, R99, R35.reuse, 0x1, P1 ;  /* 0x0000002363197211 */ /* 0x080fe400008f0eff */
[----:B------:R-:W-:Y:S01]  /*3310*/  LEA.HI.X.SX32 R27, R97, R35, 0x1, P5 ;  /* 0x00000023611b7211 */ /* 0x000fe200028f0eff */
[----:B--2---:R0:W-:Y:S01]  /*3320*/  @P6 STG.E.U16 desc[UR8][R38.64], R12 ;  /* 0x0000000c26006986 */ /* 0x0041e2000c101508 */
[C---:B------:R-:W-:Y:S01]  /*3330*/  ISETP.LT.AND P4, PT, R55.reuse, UR11, !P0 ;  /* 0x0000000b37007c0c */ /* 0x040fe2000c781270 */
[-C--:B------:R-:W-:Y:S01]  /*3340*/  IMAD R55, R55, R0.reuse, RZ ;  /* 0x0000000037377224 */ /* 0x080fe200078e02ff */
[C---:B------:R-:W-:Y:S01]  /*3350*/  ISETP.LT.AND P5, PT, R49.reuse, UR11, !P0 ;  /* 0x0000000b31007c0c */ /* 0x040fe2000c7a1270 */
[-C--:B------:R-:W-:Y:S01]  /*3360*/  IMAD R49, R49, R0.reuse, RZ ;  /* 0x0000000031317224 */ /* 0x080fe200078e02ff */
[----:B------:R-:W-:Y:S01]  /*3370*/  @P2 STG.E.U16 desc[UR8][R24.64], R13 ;  /* 0x0000000d18002986 */ /* 0x000fe2000c101508 */
[C---:B------:R-:W-:Y:S01]  /*3380*/  ISETP.LT.AND P2, PT, R51.reuse, UR11, !P0 ;  /* 0x0000000b33007c0c */ /* 0x040fe2000c741270 */
[----:B------:R-:W-:Y:S01]  /*3390*/  IMAD R51, R51, R0, RZ ;  /* 0x0000000033337224 */ /* 0x000fe200078e02ff */
[-C--:B----4-:R-:W-:Y:S01]  /*33a0*/  LEA R32, P6, R55, R34.reuse, 0x1 ;  /* 0x0000002237207211 */ /* 0x090fe200078c08ff */
[----:B------:R1:W-:Y:S01]  /*33b0*/  @P3 STG.E.U16 desc[UR8][R26.64], R14 ;  /* 0x0000000e1a003986 */ /* 0x0003e2000c101508 */
[----:B-----5:R-:W-:-:S02]  /*33c0*/  LEA R36, P3, R49, R34, 0x1 ;  /* 0x0000002231247211 */ /* 0x020fc400078608ff */
[-C--:B------:R-:W-:Y:S02]  /*33d0*/  LEA.HI.X.SX32 R33, R55, R35.reuse, 0x1, P6 ;  /* 0x0000002337217211 */ /* 0x080fe400030f0eff */
[-C--:B------:R-:W-:Y:S02]  /*33e0*/  LEA.HI.X.SX32 R37, R49, R35.reuse, 0x1, P3 ;  /* 0x0000002331257211 */ /* 0x080fe400018f0eff */
[C---:B------:R-:W-:Y:S01]  /*33f0*/  ISETP.LT.AND P3, PT, R43.reuse, UR11, !P0 ;  /* 0x0000000b2b007c0c */ /* 0x040fe2000c761270 */
[----:B------:R-:W-:Y:S01]  /*3400*/  IMAD R43, R43, R0, RZ ;  /* 0x000000002b2b7224 */ /* 0x000fe200078e02ff */
[----:B0-----:R-:W-:Y:S01]  /*3410*/  LEA R38, P6, R51, R34, 0x1 ;  /* 0x0000002233267211 */ /* 0x001fe200078c08ff */
[----:B------:R0:W-:Y:S01]  /*3420*/  @P4 STG.E.U16 desc[UR8][R32.64], R15 ;  /* 0x0000000f20004986 */ /* 0x0001e2000c101508 */
[C---:B------:R-:W-:Y:S01]  /*3430*/  ISETP.LT.AND P4, PT, R41.reuse, UR11, !P0 ;  /* 0x0000000b29007c0c */ /* 0x040fe2000c781270 */
[----:B------:R-:W-:Y:S01]  /*3440*/  IMAD R41, R41, R0, RZ ;  /* 0x0000000029297224 */ /* 0x000fe200078e02ff */
[----:B------:R-:W-:Y:S01]  /*3450*/  LEA.HI.X.SX32 R39, R51, R35, 0x1, P6 ;  /* 0x0000002333277211 */ /* 0x000fe200030f0eff */
[----:B---3--:R2:W-:Y:S01]  /*3460*/  @P5 STG.E.U16 desc[UR8][R36.64], R8 ;  /* 0x0000000824005986 */ /* 0x0085e2000c101508 */
[----:B-1----:R-:W-:-:S02]  /*3470*/  LEA R26, P6, R43, R34, 0x1 ;  /* 0x000000222b1a7211 */ /* 0x002fc400078c08ff */
[-C--:B------:R-:W-:Y:S01]  /*3480*/  LEA R24, P5, R41, R34.reuse, 0x1 ;  /* 0x0000002229187211 */ /* 0x080fe200078a08ff */
[----:B------:R-:W-:Y:S01]  /*3490*/  @P2 STG.E.U16 desc[UR8][R38.64], R9 ;  /* 0x0000000926002986 */ /* 0x000fe2000c101508 */
[-C--:B------:R-:W-:Y:S02]  /*34a0*/  LEA.HI.X.SX32 R27, R43, R35.reuse, 0x1, P6 ;  /* 0x000000232b1b7211 */ /* 0x080fe400030f0eff */
[-C--:B------:R-:W-:Y:S02]  /*34b0*/  LEA.HI.X.SX32 R25, R41, R35.reuse, 0x1, P5 ;  /* 0x0000002329197211 */ /* 0x080fe400028f0eff */
[-C--:B0-----:R-:W-:Y:S02]  /*34c0*/  LEA R32, P6, R53, R34.reuse, 0x1 ;  /* 0x0000002235207211 */ /* 0x081fe400078c08ff */
[----:B------:R-:W-:Y:S01]  /*34d0*/  PRMT R18, R5, 0x7632, R18 ;  /* 0x0000763205127816 */ /* 0x000fe20000000012 */
[----:B--2---:R-:W-:Y:S01]  /*34e0*/  IMAD R37, R0, 0x2, R53 ;  /* 0x0000000200257824 */ /* 0x004fe200078e0235 */
[----:B------:R-:W-:Y:S01]  /*34f0*/  LEA.HI.X.SX32 R33, R53, R35, 0x1, P6 ;  /* 0x0000002335217211 */ /* 0x000fe200030f0eff */
[----:B------:R0:W-:Y:S01]  /*3500*/  @P4 STG.E.U16 desc[UR8][R24.64], R10 ;  /* 0x0000000a18004986 */ /* 0x0001e2000c101508 */
[----:B------:R-:W-:Y:S01]  /*3510*/  ISETP.LT.AND P1, PT, R96, UR11, !P0 ;  /* 0x0000000b60007c0c */ /* 0x000fe2000c721270 */
[----:B------:R-:W-:Y:S01]  /*3520*/  IMAD R5, R0, 0x2, R37 ;  /* 0x0000000200057824 */ /* 0x000fe200078e0225 */
[----:B------:R-:W-:Y:S01]  /*3530*/  LEA R36, P6, R37, R34, 0x1 ;  /* 0x0000002225247211 */ /* 0x000fe200078c08ff */
[----:B------:R1:W-:Y:S01]  /*3540*/  @P3 STG.E.U16 desc[UR8][R26.64], R11 ;  /* 0x0000000b1a003986 */ /* 0x0003e2000c101508 */
[----:B------:R-:W-:-:S02]  /*3550*/  ISETP.LT.AND P2, PT, R77, UR11, !P0 ;  /* 0x0000000b4d007c0c */ /* 0x000fc4000c741270 */
[----:B------:R-:W-:Y:S02]  /*3560*/  PRMT R16, R4, 0x7632, R16 ;  /* 0x0000763204107816 */ /* 0x000fe40000000010 */
[-C--:B------:R-:W-:Y:S02]  /*3570*/  LEA.HI.X.SX32 R37, R37, R35.reuse, 0x1, P6 ;  /* 0x0000002325257211 */ /* 0x080fe400030f0eff */
[----:B------:R-:W-:Y:S01]  /*3580*/  ISETP.LT.AND P5, PT, R78, UR11, !P0 ;  /* 0x0000000b4e007c0c */ /* 0x000fe2000c7a1270 */
[----:B0-----:R-:W-:Y:S01]  /*3590*/  IMAD R25, R0, 0x2, R5 ;  /* 0x0000000200197824 */ /* 0x001fe200078e0205 */
[CC--:B------:R-:W-:Y:S01]  /*35a0*/  LEA R4, P6, R5.reuse, R34.reuse, 0x1 ;  /* 0x0000002205047211 */ /* 0x0c0fe200078c08ff */
[----:B------:R0:W-:Y:S01]  /*35b0*/  @P1 STG.E.U16 desc[UR8][R32.64], R16 ;  /* 0x0000001020001986 */ /* 0x0001e2000c101508 */
[----:B------:R-:W-:Y:S01]  /*35c0*/  PRMT R7, R6, 0x7632, R7 ;  /* 0x0000763206077816 */ /* 0x000fe20000000007 */
[----:B-1----:R-:W-:Y:S01]  /*35d0*/  IMAD R27, R0, 0x2, R25 ;  /* 0x00000002001b7824 */ /* 0x002fe200078e0219 */
[----:B------:R-:W-:Y:S01]  /*35e0*/  LEA.HI.X.SX32 R5, R5, R35, 0x1, P6 ;  /* 0x0000002305057211 */ /* 0x000fe200030f0eff */
[----:B------:R-:W-:Y:S01]  /*35f0*/  @P2 STG.E.U16 desc[UR8][R36.64], R18 ;  /* 0x0000001224002986 */ /* 0x000fe2000c101508 */
[----:B------:R-:W-:-:S02]  /*3600*/  LEA R24, P6, R25, R34, 0x1 ;  /* 0x0000002219187211 */ /* 0x000fc400078c08ff */
[----:B------:R-:W-:Y:S02]  /*3610*/  ISETP.LT.AND P4, PT, R79, UR11, !P0 ;  /* 0x0000000b4f007c0c */ /* 0x000fe4000c781270 */
[----:B------:R-:W-:Y:S01]  /*3620*/  LEA.HI.X.SX32 R25, R25, R35, 0x1, P6 ;  /* 0x0000002319197211 */ /* 0x000fe200030f0eff */
[----:B------:R1:W-:Y:S01]  /*3630*/  @P5 STG.E.U16 desc[UR8][R4.64], R7 ;  /* 0x0000000704005986 */ /* 0x0003e2000c101508 */
[----:B------:R-:W-:Y:S01]  /*3640*/  LEA R6, P6, R27, R34, 0x1 ;  /* 0x000000221b067211 */ /* 0x000fe200078c08ff */
[----:B0-----:R-:W-:Y:S01]  /*3650*/  IMAD R33, R0, 0x2, R27 ;  /* 0x0000000200217824 */ /* 0x001fe200078e021b */
[----:B------:R-:W-:Y:S02]  /*3660*/  ISETP.LT.AND P3, PT, R84, UR11, !P0 ;  /* 0x0000000b54007c0c */ /* 0x000fe4000c761270 */
[----:B------:R-:W-:Y:S02]  /*3670*/  PRMT R12, R7, 0x7632, R12 ;  /* 0x00007632070c7816 */ /* 0x000fe4000000000c */
[----:B------:R-:W-:-:S02]  /*3680*/  PRMT R8, R16, 0x7632, R8 ;  /* 0x0000763210087816 */ /* 0x000fc40000000008 */
[----:B------:R-:W-:Y:S01]  /*3690*/  PRMT R13, R17, 0x7632, R13 ;  /* 0x00007632110d7816 */ /* 0x000fe2000000000d */
[----:B------:R-:W-:Y:S01]  /*36a0*/  @P4 STG.E.U16 desc[UR8][R24.64], R12 ;  /* 0x0000000c18004986 */ /* 0x000fe2000c101508 */
[----:B------:R-:W-:Y:S01]  /*36b0*/  ISETP.LT.AND P1, PT, R85, UR11, !P0 ;  /* 0x0000000b55007c0c */ /* 0x000fe2000c721270 */
[C---:B-1----:R-:W-:Y:S01]  /*36c0*/  IMAD R5, R0.reuse, 0x2, R33 ;  /* 0x0000000200057824 */ /* 0x042fe200078e0221 */
[-C--:B------:R-:W-:Y:S02]  /*36d0*/  LEA.HI.X.SX32 R7, R27, R35.reuse, 0x1, P6 ;  /* 0x000000231b077211 */ /* 0x080fe400030f0eff */
[C---:B------:R-:W-:Y:S01]  /*36e0*/  LEA R26, P6, R33.reuse, R34, 0x1 ;  /* 0x00000022211a7211 */ /* 0x040fe200078c08ff */
[----:B------:R-:W-:Y:S01]  /*36f0*/  IMAD R17, R0, 0x2, R5 ;  /* 0x0000000200117824 */ /* 0x000fe200078e0205 */
[----:B------:R-:W-:Y:S01]  /*3700*/  ISETP.LT.AND P2, PT, R86, UR11, !P0 ;  /* 0x0000000b56007c0c */ /* 0x000fe2000c741270 */
[----:B------:R0:W-:Y:S01]  /*3710*/  @P3 STG.E.U16 desc[UR8][R6.64], R8 ;  /* 0x0000000806003986 */ /* 0x0001e2000c101508 */
[----:B------:R-:W-:-:S02]  /*3720*/  LEA.HI.X.SX32 R27, R33, R35, 0x1, P6 ;  /* 0x00000023211b7211 */ /* 0x000fc400030f0eff */
[-C--:B------:R-:W-:Y:S02]  /*3730*/  LEA R4, P6, R5, R34.reuse, 0x1 ;  /* 0x0000002205047211 */ /* 0x080fe400078c08ff */
[----:B------:R-:W-:Y:S01]  /*3740*/  ISETP.LT.AND P5, PT, R87, UR11, !P0 ;  /* 0x0000000b57007c0c */ /* 0x000fe2000c7a1270 */
[----:B------:R-:W-:Y:S01]  /*3750*/  @P1 STG.E.U16 desc[UR8][R26.64], R13 ;  /* 0x0000000d1a001986 */ /* 0x000fe2000c101508 */
[-C--:B------:R-:W-:Y:S02]  /*3760*/  LEA.HI.X.SX32 R5, R5, R35.reuse, 0x1, P6 ;  /* 0x0000002305057211 */ /* 0x080fe400030f0eff */
[----:B------:R-:W-:Y:S02]  /*3770*/  LEA R16, P6, R17, R34, 0x1 ;  /* 0x0000002211107211 */ /* 0x000fe400078c08ff */
[----:B------:R-:W-:Y:S01]  /*3780*/  PRMT R9, R19, 0x7632, R9 ;  /* 0x0000763213097816 */ /* 0x000fe20000000009 */
[----:B0-----:R-:W-:Y:S01]  /*3790*/  IMAD R7, R0, 0x2, R17 ;  /* 0x0000000200077824 */ /* 0x001fe200078e0211 */
[----:B------:R-:W-:-:S02]  /*37a0*/  LEA.HI.X.SX32 R17, R17, R35, 0x1, P6 ;  /* 0x0000002311117211 */ /* 0x000fc400030f0eff */
[----:B------:R-:W-:Y:S01]  /*37b0*/  PRMT R8, R18, 0x7632, R8 ;  /* 0x0000763212087816 */ /* 0x000fe20000000008 */
[----:B------:R-:W-:Y:S01]  /*37c0*/  IMAD R19, R0, 0x2, R7 ;  /* 0x0000000200137824 */ /* 0x000fe200078e0207 */
[CC--:B------:R-:W-:Y:S02]  /*37d0*/  LEA R6, P6, R7.reuse, R34.reuse, 0x1 ;  /* 0x0000002207067211 */ /* 0x0c0fe400078c08ff */
[----:B------:R-:W-:Y:S01]  /*37e0*/  ISETP.LT.AND P4, PT, R88, UR11, !P0 ;  /* 0x0000000b58007c0c */ /* 0x000fe2000c781270 */
[----:B------:R-:W-:Y:S01]  /*37f0*/  IMAD R25, R0, 0x2, R19 ;  /* 0x0000000200197824 */ /* 0x000fe200078e0213 */
[----:B------:R-:W-:Y:S01]  /*3800*/  LEA.HI.X.SX32 R7, R7, R35, 0x1, P6 ;  /* 0x0000002307077211 */ /* 0x000fe200030f0eff */
[----:B------:R0:W-:Y:S01]  /*3810*/  @P2 STG.E.U16 desc[UR8][R4.64], R8 ;  /* 0x0000000804002986 */ /* 0x0001e2000c101508 */
[----:B------:R-:W-:Y:S02]  /*3820*/  LEA R18, P6, R19, R34, 0x1 ;  /* 0x0000002213127211 */ /* 0x000fe400078c08ff */
[----:B------:R-:W-:Y:S01]  /*3830*/  ISETP.LT.AND P3, PT, R89, UR11, !P0 ;  /* 0x0000000b59007c0c */ /* 0x000fe2000c761270 */
[----:B------:R1:W-:Y:S01]  /*3840*/  @P5 STG.E.U16 desc[UR8][R16.64], R9 ;  /* 0x0000000910005986 */ /* 0x0003e2000c101508 */
[----:B------:R-:W-:-:S02]  /*3850*/  PRMT R10, R12, 0x7632, R10 ;  /* 0x000076320c0a7816 */ /* 0x000fc4000000000a */
[----:B------:R-:W-:Y:S02]  /*3860*/  LEA.HI.X.SX32 R19, R19, R35, 0x1, P6 ;  /* 0x0000002313137211 */ /* 0x000fe400030f0eff */
[----:B------:R-:W-:Y:S01]  /*3870*/  ISETP.LT.AND P1, PT, R90, UR11, !P0 ;  /* 0x0000000b5a007c0c */ /* 0x000fe2000c721270 */
[----:B------:R-:W-:Y:S01]  /*3880*/  @P4 STG.E.U16 desc[UR8][R6.64], R10 ;  /* 0x0000000a06004986 */ /* 0x000fe2000c101508 */
[----:B------:R-:W-:Y:S01]  /*3890*/  LEA R12, P6, R25, R34, 0x1 ;  /* 0x00000022190c7211 */ /* 0x000fe200078c08ff */
[----:B0-----:R-:W-:Y:S01]  /*38a0*/  IMAD R5, R0, 0x2, R25 ;  /* 0x0000000200057824 */ /* 0x001fe200078e0219 */
[----:B------:R-:W-:Y:S02]  /*38b0*/  ISETP.LT.AND P2, PT, R91, UR11, !P0 ;  /* 0x0000000b5b007c0c */ /* 0x000fe4000c741270 */
[----:B------:R-:W-:Y:S02]  /*38c0*/  PRMT R8, R14, 0x7632, R8 ;  /* 0x000076320e087816 */ /* 0x000fe40000000008 */
[----:B-1----:R-:W-:-:S02]  /*38d0*/  PRMT R9, R13, 0x7632, R9 ;  /* 0x000076320d097816 */ /* 0x002fc40000000009 */
[-C--:B------:R-:W-:Y:S01]  /*38e0*/  LEA.HI.X.SX32 R13, R25, R35.reuse, 0x1, P6 ;  /* 0x00000023190d7211 */ /* 0x080fe200030f0eff */
[C---:B------:R-:W-:Y:S01]  /*38f0*/  IMAD R25, R0.reuse, 0x2, R5 ;  /* 0x0000000200197824 */ /* 0x040fe200078e0205 */
[-C--:B------:R-:W-:Y:S01]  /*3900*/  LEA R16, P6, R5, R34.reuse, 0x1 ;  /* 0x0000002205107211 */ /* 0x080fe200078c08ff */
[----:B------:R-:W-:Y:S01]  /*3910*/  @P3 STG.E.U16 desc[UR8][R18.64], R9 ;  /* 0x0000000912003986 */ /* 0x000fe2000c101508 */
[----:B------:R-:W-:Y:S01]  /*3920*/  PRMT R15, R15, 0x7632, R15 ;  /* 0x000076320f0f7816 */ /* 0x000fe2000000000f */
[----:B------:R-:W-:Y:S01]  /*3930*/  IMAD R27, R0, 0x2, R25 ;  /* 0x00000002001b7824 */ /* 0x000fe200078e0219 */
[----:B------:R-:W-:Y:S01]  /*3940*/  LEA.HI.X.SX32 R17, R5, R35, 0x1, P6 ;  /* 0x0000002305117211 */ /* 0x000fe200030f0eff */
[----:B------:R0:W-:Y:S01]  /*3950*/  @P1 STG.E.U16 desc[UR8][R12.64], R8 ;  /* 0x000000080c001986 */ /* 0x0001e2000c101508 */
[----:B------:R-:W-:Y:S02]  /*3960*/  LEA R14, P6, R25, R34, 0x1 ;  /* 0x00000022190e7211 */ /* 0x000fe400078c08ff */
[----:B------:R-:W-:Y:S01]  /*3970*/  ISETP.LT.AND P5, PT, R92, UR11, !P0 ;  /* 0x0000000b5c007c0c */ /* 0x000fe2000c7a1270 */
[----:B------:R1:W-:Y:S01]  /*3980*/  @P2 STG.E.U16 desc[UR8][R16.64], R15 ;  /* 0x0000000f10002986 */ /* 0x0003e2000c101508 */
[----:B------:R-:W-:-:S02]  /*3990*/  ISETP.LT.AND P4, PT, R93, UR11, !P0 ;  /* 0x0000000b5d007c0c */ /* 0x000fc4000c781270 */
[----:B------:R-:W-:Y:S01]  /*39a0*/  ISETP.LT.AND P3, PT, R94, UR11, !P0 ;  /* 0x0000000b5e007c0c */ /* 0x000fe2000c761270 */
[----:B------:R-:W2:Y:S01]  /*39b0*/  LDS.128 R4, [R31] ;  /* 0x000000001f047984 */ /* 0x000ea20000000c00 */
[----:B------:R-:W-:Y:S02]  /*39c0*/  ISETP.LT.AND P1, PT, R95, UR11, !P0 ;  /* 0x0000000b5f007c0c */ /* 0x000fe4000c721270 */
[----:B------:R-:W-:Y:S02]  /*39d0*/  ISETP.LT.AND P2, PT, R74, UR11, !P0 ;  /* 0x0000000b4a007c0c */ /* 0x000fe4000c741270 */
[----:B0-----:R-:W-:Y:S02]  /*39e0*/  PRMT R8, R8, 0x7632, R8 ;  /* 0x0000763208087816 */ /* 0x001fe40000000008 */
[----:B------:R-:W-:Y:S02]  /*39f0*/  PRMT R13, R9, 0x7632, R13 ;  /* 0x00007632090d7816 */ /* 0x000fe4000000000d */
[----:B-1----:R-:W-:-:S02]  /*3a00*/  LEA.HI.X.SX32 R15, R25, R35, 0x1, P6 ;  /* 0x00000023190f7211 */ /* 0x002fc400030f0eff */
[----:B------:R-:W-:-:S03]  /*3a10*/  LEA R18, P6, R27, R34, 0x1 ;  /* 0x000000221b127211 */ /* 0x000fc600078c08ff */
[----:B------:R0:W-:Y:S01]  /*3a20*/  @P5 STG.E.U16 desc[UR8][R14.64], R8 ;  /* 0x000000080e005986 */ /* 0x0001e2000c101508 */
[----:B------:R-:W-:Y:S01]  /*3a30*/  LEA.HI.X.SX32 R19, R27, R35, 0x1, P6 ;  /* 0x000000231b137211 */ /* 0x000fe200030f0eff */
[----:B------:R-:W-:Y:S01]  /*3a40*/  IMAD R27, R0, 0x2, R27 ;  /* 0x00000002001b7824 */ /* 0x000fe200078e021b */
[----:B------:R-:W-:-:S03]  /*3a50*/  ISETP.LT.AND P5, PT, R75, UR11, !P0 ;  /* 0x0000000b4b007c0c */ /* 0x000fc6000c7a1270 */
[----:B------:R-:W-:Y:S01]  /*3a60*/  IMAD R17, R0, 0x2, R27 ;  /* 0x0000000200117824 */ /* 0x000fe200078e021b */
[----:B------:R-:W-:Y:S01]  /*3a70*/  LEA R12, P6, R27, R34, 0x1 ;  /* 0x000000221b0c7211 */ /* 0x000fe200078c08ff */
[----:B------:R1:W-:Y:S01]  /*3a80*/  @P4 STG.E.U16 desc[UR8][R18.64], R13 ;  /* 0x0000000d12004986 */ /* 0x0003e2000c101508 */
[----:B------:R-:W-:Y:S01]  /*3a90*/  ISETP.LT.AND P4, PT, R76, UR11, !P0 ;  /* 0x0000000b4c007c0c */ /* 0x000fe2000c781270 */
[----:B0-----:R-:W-:-:S04]  /*3aa0*/  IMAD R15, R0, 0x2, R17 ;  /* 0x00000002000f7824 */ /* 0x001fc800078e0211 */
[----:B------:R-:W-:Y:S01]  /*3ab0*/  IMAD R25, R0, 0x2, R15 ;  /* 0x0000000200197824 */ /* 0x000fe200078e020f */
[-C--:B-1----:R-:W-:Y:S02]  /*3ac0*/  LEA.HI.X.SX32 R13, R27, R35.reuse, 0x1, P6 ;  /* 0x000000231b0d7211 */ /* 0x082fe400030f0eff */
[----:B------:R-:W-:Y:S02]  /*3ad0*/  LEA R16, P6, R17, R34, 0x1 ;  /* 0x0000002211107211 */ /* 0x000fe400078c08ff */
[----:B------:R-:W-:Y:S02]  /*3ae0*/  PRMT R19, R10, 0x7632, R19 ;  /* 0x000076320a137816 */ /* 0x000fe40000000013 */
[----:B------:R-:W-:Y:S02]  /*3af0*/  PRMT R27, R11, 0x7632, R27 ;  /* 0x000076320b1b7816 */ /* 0x000fe4000000001b */
[----:B------:R-:W0:Y:S01]  /*3b00*/  LDS.128 R8, [R31+0x2000] ;  /* 0x002000001f087984 */ /* 0x000e220000000c00 */
[----:B------:R-:W-:-:S02]  /*3b10*/  LEA.HI.X.SX32 R17, R17, R35, 0x1, P6 ;  /* 0x0000002311117211 */ /* 0x000fc400030f0eff */
[----:B------:R-:W-:Y:S01]  /*3b20*/  LEA R18, P6, R15, R34, 0x1 ;  /* 0x000000220f127211 */ /* 0x000fe200078c08ff */
[----:B------:R1:W-:Y:S01]  /*3b30*/  @P3 STG.E.U16 desc[UR8][R12.64], R19 ;  /* 0x000000130c003986 */ /* 0x0003e2000c101508 */
[----:B------:R-:W-:-:S03]  /*3b40*/  ISETP.LT.AND P3, PT, R70, UR11, !P0 ;  /* 0x0000000b46007c0c */ /* 0x000fc6000c761270 */
[----:B------:R3:W-:Y:S01]  /*3b50*/  @P1 STG.E.U16 desc[UR8][R16.64], R27 ;  /* 0x0000001b10001986 */ /* 0x0007e2000c101508 */
[----:B------:R-:W-:Y:S02]  /*3b60*/  ISETP.LT.AND P1, PT, R71, UR11, !P0 ;  /* 0x0000000b47007c0c */ /* 0x000fe4000c721270 */
[----:B-1----:R-:W-:Y:S01]  /*3b70*/  LEA.HI.X.SX32 R19, R15, R35, 0x1, P6 ;  /* 0x000000230f137211 */ /* 0x002fe200030f0eff */
[----:B------:R-:W-:Y:S01]  /*3b80*/  IMAD R15, R0, 0x2, R25 ;  /* 0x00000002000f7824 */ /* 0x000fe200078e0219 */
[----:B------:R-:W-:-:S03]  /*3b90*/  LEA R24, P6, R25, R34, 0x1 ;  /* 0x0000002219187211 */ /* 0x000fc600078c08ff */
[C---:B------:R-:W-:Y:S01]  /*3ba0*/  IMAD R33, R0.reuse, 0x2, R15 ;  /* 0x0000000200217824 */ /* 0x040fe200078e020f */
[-C--:B------:R-:W-:Y:S01]  /*3bb0*/  LEA.HI.X.SX32 R25, R25, R35.reuse, 0x1, P6 ;  /* 0x0000002319197211 */ /* 0x080fe200030f0eff */
[----:B--2---:R1:W-:Y:S01]  /*3bc0*/  @P2 STG.E.U16 desc[UR8][R18.64], R4 ;  /* 0x0000000412002986 */ /* 0x0043e2000c101508 */
[CC--:B------:R-:W-:Y:S01]  /*3bd0*/  LEA R26, P6, R15.reuse, R34.reuse, 0x1 ;  /* 0x000000220f1a7211 */ /* 0x0c0fe200078c08ff */
[----:B------:R-:W-:Y:S01]  /*3be0*/  IMAD R37, R0, 0x2, R33 ;  /* 0x0000000200257824 */ /* 0x000fe200078e0221 */
[----:B------:R-:W-:Y:S01]  /*3bf0*/  ISETP.LT.AND P2, PT, R72, UR11, !P0 ;  /* 0x0000000b48007c0c */ /* 0x000fe2000c741270 */
[----:B------:R2:W-:Y:S01]  /*3c00*/  @P5 STG.E.U16 desc[UR8][R24.64], R5 ;  /* 0x0000000518005986 */ /* 0x0005e2000c101508 */
[----:B---3--:R-:W-:Y:S02]  /*3c10*/  LEA.HI.X.SX32 R27, R15, R35, 0x1, P6 ;  /* 0x000000230f1b7211 */ /* 0x008fe400030f0eff */
[----:B------:R-:W-:Y:S01]  /*3c20*/  LEA R16, P6, R33, R34, 0x1 ;  /* 0x0000002221107211 */ /* 0x000fe200078c08ff */
[----:B------:R-:W3:Y:S01]  /*3c30*/  LDS.128 R12, [R31+0x4000] ;  /* 0x004000001f0c7984 */ /* 0x000ee20000000c00 */
[----:B------:R-:W-:-:S02]  /*3c40*/  ISETP.LT.AND P5, PT, R73, UR11, !P0 ;  /* 0x0000000b49007c0c */ /* 0x000fc4000c7a1270 */
[-C--:B------:R-:W-:Y:S01]  /*3c50*/  LEA.HI.X.SX32 R17, R33, R35.reuse, 0x1, P6 ;  /* 0x0000002321117211 */ /* 0x080fe200030f0eff */
[----:B-1----:R-:W-:Y:S01]  /*3c60*/  IMAD R19, R0, 0x2, R37 ;  /* 0x0000000200137824 */ /* 0x002fe200078e0225 */
[CC--:B------:R-:W-:Y:S01]  /*3c70*/  LEA R32, P6, R37.reuse, R34.reuse, 0x1 ;  /* 0x0000002225207211 */ /* 0x0c0fe200078c08ff */
[----:B------:R1:W-:Y:S01]  /*3c80*/  @P4 STG.E.U16 desc[UR8][R26.64], R6 ;  /* 0x000000061a004986 */ /* 0x0003e2000c101508 */
[----:B------:R-:W-:Y:S02]  /*3c90*/  ISETP.LT.AND P4, PT, R62, UR11, !P0 ;  /* 0x0000000b3e007c0c */ /* 0x000fe4000c781270 */
[-C--:B------:R-:W-:Y:S01]  /*3ca0*/  LEA.HI.X.SX32 R33, R37, R35.reuse, 0x1, P6 ;  /* 0x0000002325217211 */ /* 0x080fe200030f0eff */
[C---:B------:R-:W-:Y:S01]  /*3cb0*/  IMAD R37, R0.reuse, 0x2, R19 ;  /* 0x0000000200257824 */ /* 0x040fe200078e0213 */
[-C--:B--2---:R-:W-:Y:S01]  /*3cc0*/  LEA R24, P6, R19, R34.reuse, 0x1 ;  /* 0x0000002213187211 */ /* 0x084fe200078c08ff */
[----:B------:R-:W-:Y:S01]  /*3cd0*/  @P3 STG.E.U16 desc[UR8][R16.64], R7 ;  /* 0x0000000710003986 */ /* 0x000fe2000c101508 */
[----:B------:R-:W-:Y:S01]  /*3ce0*/  ISETP.LT.AND P3, PT, R63, UR11, !P0 ;  /* 0x0000000b3f007c0c */ /* 0x000fe2000c761270 */
[----:B------:R-:W-:Y:S01]  /*3cf0*/  IMAD R39, R0, 0x2, R37 ;  /* 0x0000000200277824 */ /* 0x000fe200078e0225 */
[-C--:B------:R-:W-:Y:S01]  /*3d00*/  LEA.HI.X.SX32 R25, R19, R35.reuse, 0x1, P6 ;  /* 0x0000002313197211 */ /* 0x080fe200030f0eff */
[----:B0-----:R0:W-:Y:S01]  /*3d10*/  @P1 STG.E.U16 desc[UR8][R32.64], R8 ;  /* 0x0000000820001986 */ /* 0x0011e2000c101508 */
[----:B------:R-:W-:Y:S01]  /*3d20*/  ISETP.LT.AND P1, PT, R68, UR11, !P0 ;  /* 0x0000000b44007c0c */ /* 0x000fe2000c721270 */
[----:B------:R-:W-:Y:S01]  /*3d30*/  IMAD R41, R0, 0x2, R39 ;  /* 0x0000000200297824 */ /* 0x000fe200078e0227 */
[CC--:B-1----:R-:W-:Y:S01]  /*3d40*/  LEA R26, P6, R37.reuse, R34.reuse, 0x1 ;  /* 0x00000022251a7211 */ /* 0x0c2fe200078c08ff */
[----:B------:R1:W2:Y:S03]  /*3d50*/  LDS.128 R16, [R31+0x6000] ;  /* 0x006000001f107984 */ /* 0x0002a60000000c00 */
[----:B------:R-:W-:Y:S01]  /*3d60*/  LEA.HI.X.SX32 R27, R37, R35, 0x1, P6 ;  /* 0x00000023251b7211 */ /* 0x000fe200030f0eff */
[----:B------:R4:W-:Y:S01]  /*3d70*/  @P2 STG.E.U16 desc[UR8][R24.64], R9 ;  /* 0x0000000918002986 */ /* 0x0009e2000c101508 */
[----:B------:R-:W-:-:S02]  /*3d80*/  LEA R36, P6, R39, R34, 0x1 ;  /* 0x0000002227247211 */ /* 0x000fc400078c08ff */
[----:B------:R-:W-:Y:S01]  /*3d90*/  ISETP.LT.AND P2, PT, R69, UR11, !P0 ;  /* 0x0000000b45007c0c */ /* 0x000fe2000c741270 */
[----:B------:R5:W-:Y:S01]  /*3da0*/  @P5 STG.E.U16 desc[UR8][R26.64], R10 ;  /* 0x0000000a1a005986 */ /* 0x000be2000c101508 */
[-C--:B------:R-:W-:Y:S01]  /*3db0*/  LEA.HI.X.SX32 R37, R39, R35.reuse, 0x1, P6 ;  /* 0x0000002327257211 */ /* 0x080fe200030f0eff */
[----:B------:R-:W-:Y:S01]  /*3dc0*/  IMAD R39, R0, 0x2, R41 ;  /* 0x0000000200277824 */ /* 0x000fe200078e0229 */
[CC--:B0-----:R-:W-:Y:S02]  /*3dd0*/  LEA R32, P6, R41.reuse, R34.reuse, 0x1 ;  /* 0x0000002229207211 */ /* 0x0c1fe400078c08ff */
[----:B------:R-:W-:Y:S01]  /*3de0*/  ISETP.LT.AND P5, PT, R42, UR11, !P0 ;  /* 0x0000000b2a007c0c */ /* 0x000fe2000c7a1270 */
[----:B-1----:R-:W-:Y:S01]  /*3df0*/  IMAD R31, R0, 0x2, R39 ;  /* 0x00000002001f7824 */ /* 0x002fe200078e0227 */
[----:B------:R-:W-:Y:S01]  /*3e00*/  LEA.HI.X.SX32 R33, R41, R35, 0x1, P6 ;  /* 0x0000002329217211 */ /* 0x000fe200030f0eff */
[----:B------:R0:W-:Y:S01]  /*3e10*/  @P4 STG.E.U16 desc[UR8][R36.64], R11 ;  /* 0x0000000b24004986 */ /* 0x0001e2000c101508 */
[----:B----4-:R-:W-:-:S02]  /*3e20*/  LEA R24, P6, R39, R34, 0x1 ;  /* 0x0000002227187211 */ /* 0x010fc400078c08ff */
[----:B------:R-:W-:Y:S01]  /*3e30*/  ISETP.LT.AND P4, PT, R48, UR11, !P0 ;  /* 0x0000000b30007c0c */ /* 0x000fe2000c781270 */
[----:B---3--:R1:W-:Y:S01]  /*3e40*/  @P3 STG.E.U16 desc[UR8][R32.64], R12 ;  /* 0x0000000c20003986 */ /* 0x0083e2000c101508 */
[-C--:B------:R-:W-:Y:S01]  /*3e50*/  LEA.HI.X.SX32 R25, R39, R35.reuse, 0x1, P6 ;  /* 0x0000002327197211 */ /* 0x080fe200030f0eff */
[----:B------:R-:W-:Y:S01]  /*3e60*/  IMAD R39, R0, 0x2, R31 ;  /* 0x0000000200277824 */ /* 0x000fe200078e021f */
[CC--:B-----5:R-:W-:Y:S02]  /*3e70*/  LEA R26, P6, R31.reuse, R34.reuse, 0x1 ;  /* 0x000000221f1a7211 */ /* 0x0e0fe400078c08ff */
[----:B------:R-:W-:Y:S01]  /*3e80*/  ISETP.LT.AND P3, PT, R50, UR11, !P0 ;  /* 0x0000000b32007c0c */ /* 0x000fe2000c761270 */
[----:B------:R3:W-:Y:S01]  /*3e90*/  @P1 STG.E.U16 desc[UR8][R24.64], R13 ;  /* 0x0000000d18001986 */ /* 0x0007e2000c101508 */
[----:B------:R-:W-:Y:S01]  /*3ea0*/  LEA.HI.X.SX32 R27, R31, R35, 0x1, P6 ;  /* 0x000000231f1b7211 */ /* 0x000fe200030f0eff */
[----:B------:R-:W-:Y:S01]  /*3eb0*/  IMAD R31, R0, 0x2, R39 ;  /* 0x00000002001f7824 */ /* 0x000fe200078e0227 */
[----:B0-----:R-:W-:-:S02]  /*3ec0*/  LEA R36, P6, R39, R34, 0x1 ;  /* 0x0000002227247211 */ /* 0x001fc400078c08ff */
[----:B------:R-:W-:Y:S01]  /*3ed0*/  ISETP.LT.AND P1, PT, R52, UR11, !P0 ;  /* 0x0000000b34007c0c */ /* 0x000fe2000c721270 */
[----:B------:R0:W-:Y:S01]  /*3ee0*/  @P2 STG.E.U16 desc[UR8][R26.64], R14 ;  /* 0x0000000e1a002986 */ /* 0x0001e2000c101508 */
[-C--:B------:R-:W-:Y:S01]  /*3ef0*/  LEA.HI.X.SX32 R37, R39, R35.reuse, 0x1, P6 ;  /* 0x0000002327257211 */ /* 0x080fe200030f0eff */
[----:B------:R-:W-:Y:S01]  /*3f00*/  IMAD R39, R0, 0x2, R31 ;  /* 0x0000000200277824 */ /* 0x000fe200078e021f */
[CC--:B-1----:R-:W-:Y:S02]  /*3f10*/  LEA R32, P6, R31.reuse, R34.reuse, 0x1 ;  /* 0x000000221f207211 */ /* 0x0c2fe400078c08ff */
[----:B------:R-:W-:Y:S01]  /*3f20*/  ISETP.LT.AND P2, PT, R54, UR11, !P0 ;  /* 0x0000000b36007c0c */ /* 0x000fe2000c741270 */
[----:B------:R1:W-:Y:S01]  /*3f30*/  @P5 STG.E.U16 desc[UR8][R36.64], R15 ;  /* 0x0000000f24005986 */ /* 0x0003e2000c101508 */
[----:B------:R-:W-:Y:S01]  /*3f40*/  LEA.HI.X.SX32 R33, R31, R35, 0x1, P6 ;  /* 0x000000231f217211 */ /* 0x000fe200030f0eff */
[----:B------:R-:W-:Y:S01]  /*3f50*/  IMAD R31, R0, 0x2, R39 ;  /* 0x00000002001f7824 */ /* 0x000fe200078e0227 */
[----:B---3--:R-:W-:-:S02]  /*3f60*/  LEA R24, P6, R39, R34, 0x1 ;  /* 0x0000002227187211 */ /* 0x008fc400078c08ff */
[----:B------:R-:W-:Y:S01]  /*3f70*/  ISETP.LT.AND P5, PT, R56, UR11, !P0 ;  /* 0x0000000b38007c0c */ /* 0x000fe2000c7a1270 */
[----:B--2---:R2:W-:Y:S01]  /*3f80*/  @P4 STG.E.U16 desc[UR8][R32.64], R16 ;  /* 0x0000001020004986 */ /* 0x0045e2000c101508 */
[-C--:B------:R-:W-:Y:S01]  /*3f90*/  LEA.HI.X.SX32 R25, R39, R35.reuse, 0x1, P6 ;  /* 0x0000002327197211 */ /* 0x080fe200030f0eff */
[C---:B------:R-:W-:Y:S01]  /*3fa0*/  IMAD R39, R0.reuse, 0x2, R31 ;  /* 0x0000000200277824 */ /* 0x040fe200078e021f */
[-C--:B0-----:R-:W-:Y:S02]  /*3fb0*/  LEA R26, P6, R31, R34.reuse, 0x1 ;  /* 0x000000221f1a7211 */ /* 0x081fe400078c08ff */
[----:B------:R-:W-:Y:S01]  /*3fc0*/  ISETP.LT.AND P4, PT, R57, UR11, !P0 ;  /* 0x0000000b39007c0c */ /* 0x000fe2000c781270 */
[----:B------:R0:W-:Y:S01]  /*3fd0*/  @P3 STG.E.U16 desc[UR8][R24.64], R17 ;  /* 0x0000001118003986 */ /* 0x0001e2000c101508 */
[----:B------:R-:W-:Y:S01]  /*3fe0*/  LEA.HI.X.SX32 R27, R31, R35, 0x1, P6 ;  /* 0x000000231f1b7211 */ /* 0x000fe200030f0eff */
[----:B------:R-:W-:Y:S01]  /*3ff0*/  IMAD R31, R0, 0x2, R39 ;  /* 0x00000002001f7824 */ /* 0x000fe200078e0227 */
[----:B-1----:R-:W-:-:S02]  /*4000*/  LEA R36, P6, R39, R34, 0x1 ;  /* 0x0000002227247211 */ /* 0x002fc400078c08ff */
[----:B------:R-:W-:Y:S01]  /*4010*/  PRMT R12, R5, 0x7632, R12 ;  /* 0x00007632050c7816 */ /* 0x000fe2000000000c */
[----:B------:R1:W-:Y:S01]  /*4020*/  @P1 STG.E.U16 desc[UR8][R26.64], R18 ;  /* 0x000000121a001986 */ /* 0x0003e2000c101508 */
[-C--:B------:R-:W-:Y:S01]  /*4030*/  LEA.HI.X.SX32 R37, R39, R35.reuse, 0x1, P6 ;  /* 0x0000002327257211 */ /* 0x080fe200030f0eff */
[----:B--2---:R-:W-:Y:S01]  /*4040*/  IMAD R33, R0, 0x2, R31 ;  /* 0x0000000200217824 */ /* 0x004fe200078e021f */
[----:B------:R-:W-:Y:S02]  /*4050*/  ISETP.LT.AND P1, PT, R2, UR11, !P0 ;  /* 0x0000000b02007c0c */ /* 0x000fe4000c721270 */
[----:B------:R-:W-:Y:S01]  /*4060*/  LEA R2, P6, R31, R34, 0x1 ;  /* 0x000000221f027211 */ /* 0x000fe200078c08ff */
[----:B------:R-:W-:Y:S01]  /*4070*/  @P2 STG.E.U16 desc[UR8][R36.64], R19 ;  /* 0x0000001324002986 */ /* 0x000fe2000c101508 */
[----:B------:R-:W-:Y:S01]  /*4080*/  ISETP.LT.AND P2, PT, R3, UR11, !P0 ;  /* 0x0000000b03007c0c */ /* 0x000fe2000c741270 */
[----:B------:R-:W-:Y:S01]  /*4090*/  IMAD R5, R0, 0x2, R33 ;  /* 0x0000000200057824 */ /* 0x000fe200078e0221 */
[----:B------:R-:W-:-:S02]  /*40a0*/  LEA.HI.X.SX32 R3, R31, R35, 0x1, P6 ;  /* 0x000000231f037211 */ /* 0x000fc400030f0eff */
[CC--:B0-----:R-:W-:Y:S01]  /*40b0*/  LEA R24, P6, R33.reuse, R34.reuse, 0x1 ;  /* 0x0000002221187211 */ /* 0x0c1fe200078c08ff */
[----:B-1----:R-:W-:Y:S01]  /*40c0*/  IMAD R27, R0, 0x2, R5 ;  /* 0x00000002001b7824 */ /* 0x002fe200078e0205 */
[----:B------:R-:W-:Y:S02]  /*40d0*/  PRMT R7, R4, 0x7632, R7 ;  /* 0x0000763204077816 */ /* 0x000fe40000000007 */
[-C--:B------:R-:W-:Y:S02]  /*40e0*/  LEA.HI.X.SX32 R25, R33, R35.reuse, 0x1, P6 ;  /* 0x0000002321197211 */ /* 0x080fe400030f0eff */
[----:B------:R-:W-:Y:S01]  /*40f0*/  ISETP.LT.AND P3, PT, R58, UR11, !P0 ;  /* 0x0000000b3a007c0c */ /* 0x000fe2000c761270 */
[----:B------:R0:W-:Y:S01]  /*4100*/  @P5 STG.E.U16 desc[UR8][R2.64], R7 ;  /* 0x0000000702005986 */ /* 0x0001e2000c101508 */
[----:B------:R-:W-:Y:S02]  /*4110*/  LEA R4, P6, R5, R34, 0x1 ;  /* 0x0000002205047211 */ /* 0x000fe400078c08ff */
[----:B------:R-:W-:Y:S01]  /*4120*/  PRMT R8, R7, 0x7632, R8 ;  /* 0x0000763207087816 */ /* 0x000fe20000000008 */
[----:B------:R1:W-:Y:S01]  /*4130*/  @P4 STG.E.U16 desc[UR8][R24.64], R12 ;  /* 0x0000000c18004986 */ /* 0x0003e2000c101508 */
[----:B------:R-:W-:Y:S01]  /*4140*/  ISETP.LT.AND P4, PT, R21, UR11, !P0 ;  /* 0x0000000b15007c0c */ /* 0x000fe2000c781270 */
[----:B------:R-:W-:Y:S01]  /*4150*/  IMAD R21, R0, 0x2, R27 ;  /* 0x0000000200157824 */ /* 0x000fe200078e021b */
[----:B------:R-:W-:-:S02]  /*4160*/  LEA.HI.X.SX32 R5, R5, R35, 0x1, P6 ;  /* 0x0000002305057211 */ /* 0x000fc400030f0eff */
[----:B------:R-:W-:Y:S02]  /*4170*/  ISETP.LT.AND P5, PT, R20, UR11, !P0 ;  /* 0x0000000b14007c0c */ /* 0x000fe4000c7a1270 */
[----:B------:R-:W-:Y:S02]  /*4180*/  PRMT R10, R9, 0x7632, R10 ;  /* 0x00007632090a7816 */ /* 0x000fe4000000000a */
[----:B0-----:R-:W-:Y:S02]  /*4190*/  PRMT R3, R6, 0x7632, R3 ;  /* 0x0000763206037816 */ /* 0x001fe40000000003 */
[-C--:B------:R-:W-:Y:S01]  /*41a0*/  LEA R6, P6, R27, R34.reuse, 0x1 ;  /* 0x000000221b067211 */ /* 0x080fe200078c08ff */
[C---:B-1----:R-:W-:Y:S01]  /*41b0*/  IMAD R25, R0.reuse, 0x2, R21 ;  /* 0x0000000200197824 */ /* 0x042fe200078e0215 */
[----:B------:R-:W-:Y:S01]  /*41c0*/  PRMT R12, R11, 0x7632, R12 ;  /* 0x000076320b0c7816 */ /* 0x000fe2000000000c */
[----:B------:R0:W-:Y:S01]  /*41d0*/  @P3 STG.E.U16 desc[UR8][R4.64], R3 ;  /* 0x0000000304003986 */ /* 0x0001e2000c101508 */
[----:B------:R-:W-:Y:S01]  /*41e0*/  LEA.HI.X.SX32 R7, R27, R35, 0x1, P6 ;  /* 0x000000231b077211 */ /* 0x000fe200030f0eff */
[----:B------:R-:W-:Y:S01]  /*41f0*/  IMAD R9, R0, 0x2, R25 ;  /* 0x0000000200097824 */ /* 0x000fe200078e0219 */
[----:B------:R-:W-:-:S02]  /*4200*/  LEA R2, P6, R21, R34, 0x1 ;  /* 0x0000002215027211 */ /* 0x000fc400078c08ff */
[----:B------:R-:W-:Y:S01]  /*4210*/  ISETP.LT.AND P3, PT, R22, UR11, !P0 ;  /* 0x0000000b16007c0c */ /* 0x000fe2000c761270 */
[----:B------:R1:W-:Y:S01]  /*4220*/  @P1 STG.E.U16 desc[UR8][R6.64], R8 ;  /* 0x0000000806001986 */ /* 0x0003e2000c101508 */
[----:B------:R-:W-:Y:S02]  /*4230*/  ISETP.LT.AND P1, PT, R23, UR11, !P0 ;  /* 0x0000000b17007c0c */ /* 0x000fe4000c721270 */
[----:B------:R-:W-:Y:S02]  /*4240*/  PRMT R14, R14, 0x7632, R14 ;  /* 0x000076320e0e7816 */ /* 0x000fe4000000000e */
[----:B------:R-:W-:Y:S02]  /*4250*/  PRMT R15, R15, 0x7632, R15 ;  /* 0x000076320f0f7816 */ /* 0x000fe4000000000f */
[----:B0-----:R-:W-:Y:S02]  /*4260*/  LEA.HI.X.SX32 R3, R21, R35, 0x1, P6 ;  /* 0x0000002315037211 */ /* 0x001fe400030f0eff */
[----:B------:R-:W-:-:S02]  /*4270*/  LEA R20, P6, R25, R34, 0x1 ;  /* 0x0000002219147211 */ /* 0x000fc400078c08ff */
[----:B------:R-:W-:Y:S01]  /*4280*/  PRMT R5, R8, 0x7632, R5 ;  /* 0x0000763208057816 */ /* 0x000fe20000000005 */
[----:B-1----:R-:W-:Y:S01]  /*4290*/  IMAD R7, R0, 0x2, R9 ;  /* 0x0000000200077824 */ /* 0x002fe200078e0209 */
[----:B------:R-:W-:Y:S02]  /*42a0*/  LEA.HI.X.SX32 R21, R25, R35, 0x1, P6 ;  /* 0x0000002319157211 */ /* 0x000fe400030f0eff */
[----:B------:R-:W-:Y:S01]  /*42b0*/  LEA R4, P6, R9, R34, 0x1 ;  /* 0x0000002209047211 */ /* 0x000fe200078c08ff */
[----:B------:R0:W-:Y:S01]  /*42c0*/  @P2 STG.E.U16 desc[UR8][R2.64], R5 ;  /* 0x0000000502002986 */ /* 0x0001e2000c101508 */
[----:B------:R-:W-:Y:S02]  /*42d0*/  ISETP.LT.AND P2, PT, R28, UR11, !P0 ;  /* 0x0000000b1c007c0c */ /* 0x000fe4000c741270 */
[----:B------:R-:W-:Y:S01]  /*42e0*/  PRMT R17, R17, 0x7632, R17 ;  /* 0x0000763211117816 */ /* 0x000fe20000000011 */
[----:B------:R1:W-:Y:S01]  /*42f0*/  @P5 STG.E.U16 desc[UR8][R20.64], R10 ;  /* 0x0000000a14005986 */ /* 0x0003e2000c101508 */
[----:B------:R-:W-:-:S02]  /*4300*/  ISETP.LT.AND P5, PT, R29, UR11, !P0 ;  /* 0x0000000b1d007c0c */ /* 0x000fc4000c7a1270 */
[----:B------:R-:W-:Y:S02]  /*4310*/  PRMT R18, R18, 0x7632, R18 ;  /* 0x0000763212127816 */ /* 0x000fe40000000012 */
[-C--:B0-----:R-:W-:Y:S01]  /*4320*/  LEA.HI.X.SX32 R5, R9, R35.reuse, 0x1, P6 ;  /* 0x0000002309057211 */ /* 0x081fe200030f0eff */
[----:B------:R-:W-:Y:S01]  /*4330*/  IMAD R9, R0, 0x2, R7 ;  /* 0x0000000200097824 */ /* 0x000fe200078e0207 */
[CC--:B------:R-:W-:Y:S02]  /*4340*/  LEA R6, P6, R7.reuse, R34.reuse, 0x1 ;  /* 0x0000002207067211 */ /* 0x0c0fe400078c08ff */
[----:B------:R-:W-:Y:S01]  /*4350*/  PRMT R3, R10, 0x7632, R3 ;  /* 0x000076320a037816 */ /* 0x000fe20000000003 */
[C---:B------:R-:W-:Y:S01]  /*4360*/  IMAD R11, R0.reuse, 0x2, R9 ;  /* 0x00000002000b7824 */ /* 0x040fe200078e0209 */
[----:B------:R-:W-:Y:S02]  /*4370*/  LEA.HI.X.SX32 R7, R7, R35, 0x1, P6 ;  /* 0x0000002307077211 */ /* 0x000fe400030f0eff */
[----:B------:R-:W-:Y:S01]  /*4380*/  LEA R2, P6, R9, R34, 0x1 ;  /* 0x0000002209027211 */ /* 0x000fe200078c08ff */
[----:B------:R0:W-:Y:S01]  /*4390*/  @P4 STG.E.U16 desc[UR8][R4.64], R3 ;  /* 0x0000000304004986 */ /* 0x0001e2000c101508 */
[----:B-1----:R-:W-:Y:S01]  /*43a0*/  IMAD R21, R0, 0x2, R11 ;  /* 0x0000000200157824 */ /* 0x002fe200078e020b */
[----:B------:R-:W-:-:S02]  /*43b0*/  ISETP.LT.AND P4, PT, R30, UR11, !P0 ;  /* 0x0000000b1e007c0c */ /* 0x000fc4000c781270 */
[----:B------:R1:W-:Y:S01]  /*43c0*/  @P3 STG.E.U16 desc[UR8][R6.64], R12 ;  /* 0x0000000c06003986 */ /* 0x0003e2000c101508 */
[----:B------:R-:W-:Y:S02]  /*43d0*/  ISETP.LT.AND P3, PT, R59, UR11, !P0 ;  /* 0x0000000b3b007c0c */ /* 0x000fe4000c761270 */
[-C--:B0-----:R-:W-:Y:S02]  /*43e0*/  LEA.HI.X.SX32 R3, R9, R35.reuse, 0x1, P6 ;  /* 0x0000002309037211 */ /* 0x081fe400030f0eff */
[CC--:B------:R-:W-:Y:S02]  /*43f0*/  LEA R8, P6, R11.reuse, R34.reuse, 0x1 ;  /* 0x000000220b087211 */ /* 0x0c0fe400078c08ff */
[----:B------:R-:W-:Y:S02]  /*4400*/  PRMT R5, R12, 0x7632, R5 ;  /* 0x000076320c057816 */ /* 0x000fe40000000005 */
[----:B------:R-:W-:Y:S01]  /*4410*/  LEA.HI.X.SX32 R9, R11, R35, 0x1, P6 ;  /* 0x000000230b097211 */ /* 0x000fe200030f0eff */
[C---:B------:R-:W-:Y:S01]  /*4420*/  IMAD R11, R0.reuse, 0x2, R21 ;  /* 0x00000002000b7824 */ /* 0x040fe200078e0215 */
[----:B-1----:R-:W-:Y:S01]  /*4430*/  PRMT R7, R13, 0x7632, R7 ;  /* 0x000076320d077816 */ /* 0x002fe20000000007 */
[----:B------:R0:W-:Y:S01]  /*4440*/  @P1 STG.E.U16 desc[UR8][R2.64], R5 ;  /* 0x0000000502001986 */ /* 0x0001e2000c101508 */
[----:B------:R-:W-:Y:S01]  /*4450*/  LEA R4, P1, R21, R34, 0x1 ;  /* 0x0000002215047211 */ /* 0x000fe200078208ff */
[----:B------:R-:W-:-:S02]  /*4460*/  IMAD R13, R0, 0x2, R11 ;  /* 0x00000002000d7824 */ /* 0x000fc400078e020b */
[----:B------:R1:W-:Y:S01]  /*4470*/  @P2 STG.E.U16 desc[UR8][R8.64], R7 ;  /* 0x0000000708002986 */ /* 0x0003e2000c101508 */
[-C--:B------:R-:W-:Y:S01]  /*4480*/  LEA R6, P2, R11, R34.reuse, 0x1 ;  /* 0x000000220b067211 */ /* 0x080fe200078408ff */
[C---:B------:R-:W-:Y:S01]  /*4490*/  IMAD R23, R0.reuse, 0x2, R13 ;  /* 0x0000000200177824 */ /* 0x040fe200078e020d */
[-C--:B------:R-:W-:Y:S02]  /*44a0*/  LEA R10, P6, R13, R34.reuse, 0x1 ;  /* 0x000000220d0a7211 */ /* 0x080fe400078c08ff */
[-C--:B0-----:R-:W-:Y:S01]  /*44b0*/  LEA.HI.X.SX32 R5, R21, R35.reuse, 0x1, P1 ;  /* 0x0000002315057211 */ /* 0x081fe200008f0eff */
[----:B------:R-:W-:Y:S01]  /*44c0*/  IMAD R21, R0, 0x2, R23 ;  /* 0x0000000200157824 */ /* 0x000fe200078e0217 */
[----:B------:R-:W-:Y:S02]  /*44d0*/  LEA R2, P1, R23, R34, 0x1 ;  /* 0x0000002217027211 */ /* 0x000fe400078208ff */
[-C--:B-1----:R-:W-:Y:S01]  /*44e0*/  LEA.HI.X.SX32 R7, R11, R35.reuse, 0x1, P2 ;  /* 0x000000230b077211 */ /* 0x082fe200010f0eff */
[----:B------:R0:W-:Y:S01]  /*44f0*/  @P5 STG.E.U16 desc[UR8][R4.64], R14 ;  /* 0x0000000e04005986 */ /* 0x0001e2000c101508 */
[----:B------:R-:W-:Y:S01]  /*4500*/  ISETP.LT.AND P2, PT, R60, UR11, !P0 ;  /* 0x0000000b3c007c0c */ /* 0x000fe2000c741270 */
[----:B------:R-:W-:Y:S01]  /*4510*/  IMAD R0, R0, 0x2, R21 ;  /* 0x0000000200007824 */ /* 0x000fe200078e0215 */
[----:B------:R-:W-:Y:S01]  /*4520*/  LEA.HI.X.SX32 R3, R23, R35, 0x1, P1 ;  /* 0x0000002317037211 */ /* 0x000fe200008f0eff */
[----:B------:R1:W-:Y:S01]  /*4530*/  @P4 STG.E.U16 desc[UR8][R6.64], R15 ;  /* 0x0000000f06004986 */ /* 0x0003e2000c101508 */
[----:B------:R-:W-:-:S02]  /*4540*/  ISETP.LT.AND P1, PT, R61, UR11, !P0 ;  /* 0x0000000b3d007c0c */ /* 0x000fc4000c721270 */
[----:B------:R-:W-:Y:S02]  /*4550*/  ISETP.LT.AND P0, PT, R118, UR11, !P0 ;  /* 0x0000000b76007c0c */ /* 0x000fe4000c701270 */
[-C--:B------:R-:W-:Y:S02]  /*4560*/  LEA.HI.X.SX32 R11, R13, R35.reuse, 0x1, P6 ;  /* 0x000000230d0b7211 */ /* 0x080fe400030f0eff */
[CC--:B------:R-:W-:Y:S02]  /*4570*/  LEA R12, P6, R21.reuse, R34.reuse, 0x1 ;  /* 0x00000022150c7211 */ /* 0x0c0fe400078c08ff */
[----:B0-----:R-:W-:Y:S02]  /*4580*/  PRMT R5, R16, 0x7632, R5 ;  /* 0x0000763210057816 */ /* 0x001fe40000000005 */
[-C--:B------:R-:W-:Y:S02]  /*4590*/  LEA.HI.X.SX32 R13, R21, R35.reuse, 0x1, P6 ;  /* 0x00000023150d7211 */ /* 0x080fe400030f0eff */
[C---:B------:R-:W-:Y:S01]  /*45a0*/  LEA R34, P6, R0.reuse, R34, 0x1 ;  /* 0x0000002200227211 */ /* 0x040fe200078c08ff */
[----:B------:R1:W-:Y:S03]  /*45b0*/  @P3 STG.E.U16 desc[UR8][R10.64], R5 ;  /* 0x000000050a003986 */ /* 0x0003e6000c101508 */
[----:B------:R-:W-:Y:S01]  /*45c0*/  LEA.HI.X.SX32 R35, R0, R35, 0x1, P6 ;  /* 0x0000002300237211 */ /* 0x000fe200030f0eff */
[----:B------:R1:W-:Y:S04]  /*45d0*/  @P2 STG.E.U16 desc[UR8][R2.64], R17 ;  /* 0x0000001102002986 */ /* 0x0003e8000c101508 */
[----:B------:R1:W-:Y:S01]  /*45e0*/  @P1 STG.E.U16 desc[UR8][R12.64], R18 ;  /* 0x000000120c001986 */ /* 0x0003e2000c101508 */
[----:B------:R-:W-:Y:S05]  /*45f0*/  @!P0 EXIT ;  /* 0x000000000000894d */ /* 0x000fea0003800000 */
[----:B-1----:R-:W-:-:S05]  /*4600*/  PRMT R17, R19, 0x7632, R17 ;  /* 0x0000763213117816 */ /* 0x002fca0000000011 */
[----:B------:R-:W-:Y:S01]  /*4610*/  STG.E.U16 desc[UR8][R34.64], R17 ;  /* 0x0000001122007986 */ /* 0x000fe2000c101508 */
[----:B------:R-:W-:Y:S05]  /*4620*/  EXIT ;  /* 0x000000000000794d */ /* 0x000fea0003800000 */
.L_x_3:
[----:B------:R-:W-:-:S00]  /*4630*/  BRA `(.L_x_3) ;  /* 0xfffffffc00fc7947 */ /* 0x000fc0000383ffff */
[----:B------:R-:W-:-:S00]  /*4640*/  NOP ;  /* 0x0000000000007918 */ /* 0x000fc00000000000 */
        /* <DEDUP_REMOVED lines=11> */
.L_x_4:


//--------------------- .nv.shared.matmul_kernel  --------------------------
	.section	.nv.shared.matmul_kernel,"aw",@nobits
	.sectionflags	@""
	.align	16
	.zero		1024


//--------------------- .nv.shared.reserved.0     --------------------------
	.section	.nv.shared.reserved.0,"aw",@nobits
	.weak		__nv_reservedSMEM_offset_0_alias
	.size		__nv_reservedSMEM_offset_0_alias, 0, 64
	.other		__nv_reservedSMEM_offset_0_alias,@"STO_CUDA_RESERVED_SHARED STV_DEFAULT"
__nv_reservedSMEM_offset_0_alias:
	.zero		0
	.zero		64


//--------------------- .nv.constant0.matmul_kernel --------------------------
	.section	.nv.constant0.matmul_kernel,"a",@progbits
	.sectionflags	@""
	.align	4
.nv.constant0.matmul_kernel:
	.zero		976


//--------------------- SYMBOLS --------------------------

	.type		.nv.reservedSmem.offset0,@object
	.size		.nv.reservedSmem.offset0,0x4
	.type		.nv.reservedSmem.cap,@object
	.size		.nv.reservedSmem.cap,0x4
